//
// Generated by NVIDIA NVVM Compiler
//
// Compiler Build ID: CL-36424714
// Cuda compilation tools, release 13.0, V13.0.88
// Based on NVVM 20.0.0
//

.version 9.0
.target sm_100
.address_size 64

	// .globl	_Z14assignClustersPKfS0_Piiii

.visible .entry _Z14assignClustersPKfS0_Piiii(
	.param .u64 .ptr .align 1 _Z14assignClustersPKfS0_Piiii_param_0,
	.param .u64 .ptr .align 1 _Z14assignClustersPKfS0_Piiii_param_1,
	.param .u64 .ptr .align 1 _Z14assignClustersPKfS0_Piiii_param_2,
	.param .u32 _Z14assignClustersPKfS0_Piiii_param_3,
	.param .u32 _Z14assignClustersPKfS0_Piiii_param_4,
	.param .u32 _Z14assignClustersPKfS0_Piiii_param_5
)
{
	.reg .pred 	%p<19>;
	.reg .b32 	%r<68>;
	.reg .b32 	%f<97>;
	.reg .b64 	%rd<48>;

	ld.param.u64 	%rd10, [_Z14assignClustersPKfS0_Piiii_param_0];
	ld.param.u64 	%rd12, [_Z14assignClustersPKfS0_Piiii_param_1];
	ld.param.u64 	%rd11, [_Z14assignClustersPKfS0_Piiii_param_2];
	ld.param.u32 	%r37, [_Z14assignClustersPKfS0_Piiii_param_3];
	ld.param.u32 	%r35, [_Z14assignClustersPKfS0_Piiii_param_4];
	ld.param.u32 	%r36, [_Z14assignClustersPKfS0_Piiii_param_5];
	cvta.to.global.u64 	%rd1, %rd12;
	mov.u32 	%r38, %ctaid.x;
	mov.u32 	%r39, %ntid.x;
	mov.u32 	%r40, %tid.x;
	mad.lo.s32 	%r1, %r38, %r39, %r40;
	setp.ge.s32 	%p1, %r1, %r37;
	@%p1 bra 	$L__BB0_23;
	cvta.to.global.u64 	%rd2, %rd10;
	mul.lo.s32 	%r42, %r35, %r1;
	cvt.s64.s32 	%rd3, %r42;
	setp.lt.s32 	%p2, %r36, 1;
	mov.b32 	%r67, 0;
	@%p2 bra 	$L__BB0_22;
	setp.lt.s32 	%p3, %r35, 1;
	@%p3 bra 	$L__BB0_16;
	and.b32  	%r2, %r35, 7;
	and.b32  	%r3, %r35, 3;
	and.b32  	%r4, %r35, 2147483640;
	and.b32  	%r5, %r35, 1;
	neg.s32 	%r6, %r4;
	mov.f32 	%f85, 0f501502F9;
	mov.b32 	%r53, 0;
	shl.b64 	%rd13, %rd3, 2;
	add.s64 	%rd14, %rd13, %rd2;
	add.s64 	%rd4, %rd14, 16;
	mov.u32 	%r67, %r53;
$L__BB0_4:
	setp.lt.u32 	%p10, %r35, 8;
	mul.lo.s32 	%r9, %r53, %r35;
	mov.f32 	%f93, 0f00000000;
	mov.b32 	%r57, 0;
	@%p10 bra 	$L__BB0_7;
	mul.wide.u32 	%rd15, %r9, 4;
	add.s64 	%rd16, %rd1, %rd15;
	add.s64 	%rd46, %rd16, 16;
	mov.f32 	%f93, 0f00000000;
	mov.u64 	%rd47, %rd4;
	mov.u32 	%r55, %r6;
$L__BB0_6:
	.pragma "nounroll";
	ld.global.f32 	%f26, [%rd47+-16];
	ld.global.f32 	%f27, [%rd46+-16];
	sub.f32 	%f28, %f26, %f27;
	fma.rn.f32 	%f29, %f28, %f28, %f93;
	ld.global.f32 	%f30, [%rd47+-12];
	ld.global.f32 	%f31, [%rd46+-12];
	sub.f32 	%f32, %f30, %f31;
	fma.rn.f32 	%f33, %f32, %f32, %f29;
	ld.global.f32 	%f34, [%rd47+-8];
	ld.global.f32 	%f35, [%rd46+-8];
	sub.f32 	%f36, %f34, %f35;
	fma.rn.f32 	%f37, %f36, %f36, %f33;
	ld.global.f32 	%f38, [%rd47+-4];
	ld.global.f32 	%f39, [%rd46+-4];
	sub.f32 	%f40, %f38, %f39;
	fma.rn.f32 	%f41, %f40, %f40, %f37;
	ld.global.f32 	%f42, [%rd47];
	ld.global.f32 	%f43, [%rd46];
	sub.f32 	%f44, %f42, %f43;
	fma.rn.f32 	%f45, %f44, %f44, %f41;
	ld.global.f32 	%f46, [%rd47+4];
	ld.global.f32 	%f47, [%rd46+4];
	sub.f32 	%f48, %f46, %f47;
	fma.rn.f32 	%f49, %f48, %f48, %f45;
	ld.global.f32 	%f50, [%rd47+8];
	ld.global.f32 	%f51, [%rd46+8];
	sub.f32 	%f52, %f50, %f51;
	fma.rn.f32 	%f53, %f52, %f52, %f49;
	ld.global.f32 	%f54, [%rd47+12];
	ld.global.f32 	%f55, [%rd46+12];
	sub.f32 	%f56, %f54, %f55;
	fma.rn.f32 	%f93, %f56, %f56, %f53;
	add.s32 	%r55, %r55, 8;
	add.s64 	%rd47, %rd47, 32;
	add.s64 	%rd46, %rd46, 32;
	setp.ne.s32 	%p11, %r55, 0;
	mov.u32 	%r57, %r4;
	@%p11 bra 	$L__BB0_6;
$L__BB0_7:
	setp.eq.s32 	%p12, %r2, 0;
	@%p12 bra 	$L__BB0_15;
	add.s32 	%r49, %r2, -1;
	setp.lt.u32 	%p13, %r49, 3;
	@%p13 bra 	$L__BB0_10;
	cvt.u64.u32 	%rd17, %r57;
	add.s64 	%rd18, %rd17, %rd3;
	shl.b64 	%rd19, %rd18, 2;
	add.s64 	%rd20, %rd2, %rd19;
	ld.global.f32 	%f58, [%rd20];
	add.s32 	%r50, %r57, %r9;
	mul.wide.u32 	%rd21, %r50, 4;
	add.s64 	%rd22, %rd1, %rd21;
	ld.global.f32 	%f59, [%rd22];
	sub.f32 	%f60, %f58, %f59;
	fma.rn.f32 	%f61, %f60, %f60, %f93;
	ld.global.f32 	%f62, [%rd20+4];
	cvt.u64.u32 	%rd23, %r9;
	add.s64 	%rd24, %rd17, %rd23;
	shl.b64 	%rd25, %rd24, 2;
	add.s64 	%rd26, %rd1, %rd25;
	ld.global.f32 	%f63, [%rd26+4];
	sub.f32 	%f64, %f62, %f63;
	fma.rn.f32 	%f65, %f64, %f64, %f61;
	ld.global.f32 	%f66, [%rd20+8];
	ld.global.f32 	%f67, [%rd26+8];
	sub.f32 	%f68, %f66, %f67;
	fma.rn.f32 	%f69, %f68, %f68, %f65;
	ld.global.f32 	%f70, [%rd20+12];
	ld.global.f32 	%f71, [%rd26+12];
	sub.f32 	%f72, %f70, %f71;
	fma.rn.f32 	%f93, %f72, %f72, %f69;
	add.s32 	%r57, %r57, 4;
$L__BB0_10:
	setp.eq.s32 	%p14, %r3, 0;
	@%p14 bra 	$L__BB0_15;
	setp.eq.s32 	%p15, %r3, 1;
	@%p15 bra 	$L__BB0_13;
	cvt.u64.u32 	%rd27, %r57;
	add.s64 	%rd28, %rd27, %rd3;
	shl.b64 	%rd29, %rd28, 2;
	add.s64 	%rd30, %rd2, %rd29;
	ld.global.f32 	%f74, [%rd30];
	add.s32 	%r51, %r57, %r9;
	mul.wide.u32 	%rd31, %r51, 4;
	add.s64 	%rd32, %rd1, %rd31;
	ld.global.f32 	%f75, [%rd32];
	sub.f32 	%f76, %f74, %f75;
	fma.rn.f32 	%f77, %f76, %f76, %f93;
	ld.global.f32 	%f78, [%rd30+4];
	cvt.u64.u32 	%rd33, %r9;
	add.s64 	%rd34, %rd27, %rd33;
	shl.b64 	%rd35, %rd34, 2;
	add.s64 	%rd36, %rd1, %rd35;
	ld.global.f32 	%f79, [%rd36+4];
	sub.f32 	%f80, %f78, %f79;
	fma.rn.f32 	%f93, %f80, %f80, %f77;
	add.s32 	%r57, %r57, 2;
$L__BB0_13:
	setp.eq.s32 	%p16, %r5, 0;
	@%p16 bra 	$L__BB0_15;
	cvt.u64.u32 	%rd37, %r57;
	add.s64 	%rd38, %rd37, %rd3;
	shl.b64 	%rd39, %rd38, 2;
	add.s64 	%rd40, %rd2, %rd39;
	ld.global.f32 	%f81, [%rd40];
	add.s32 	%r52, %r57, %r9;
	mul.wide.u32 	%rd41, %r52, 4;
	add.s64 	%rd42, %rd1, %rd41;
	ld.global.f32 	%f82, [%rd42];
	sub.f32 	%f83, %f81, %f82;
	fma.rn.f32 	%f93, %f83, %f83, %f93;
$L__BB0_15:
	sqrt.rn.f32 	%f84, %f93;
	setp.lt.f32 	%p17, %f84, %f85;
	selp.f32 	%f85, %f84, %f85, %p17;
	selp.b32 	%r67, %r53, %r67, %p17;
	add.s32 	%r53, %r53, 1;
	setp.eq.s32 	%p18, %r53, %r36;
	@%p18 bra 	$L__BB0_22;
	bra.uni 	$L__BB0_4;
$L__BB0_16:
	and.b32  	%r19, %r36, 3;
	setp.lt.u32 	%p4, %r36, 4;
	mov.f32 	%f95, 0f501502F9;
	mov.b32 	%r64, 0;
	mov.u32 	%r67, %r64;
	@%p4 bra 	$L__BB0_19;
	and.b32  	%r64, %r36, 2147483644;
	mov.f32 	%f95, 0f501502F9;
	mov.b32 	%r59, 0;
	mov.u32 	%r67, %r59;
$L__BB0_18:
	setp.gt.f32 	%p5, %f95, 0f00000000;
	selp.f32 	%f95, 0f00000000, %f95, %p5;
	selp.b32 	%r67, %r59, %r67, %p5;
	add.s32 	%r59, %r59, 4;
	setp.ne.s32 	%p6, %r59, %r64;
	@%p6 bra 	$L__BB0_18;
$L__BB0_19:
	setp.eq.s32 	%p7, %r19, 0;
	@%p7 bra 	$L__BB0_22;
	mov.b32 	%r66, 0;
$L__BB0_21:
	.pragma "nounroll";
	setp.gt.f32 	%p8, %f95, 0f00000000;
	selp.f32 	%f95, 0f00000000, %f95, %p8;
	selp.b32 	%r67, %r64, %r67, %p8;
	add.s32 	%r64, %r64, 1;
	add.s32 	%r66, %r66, 1;
	setp.ne.s32 	%p9, %r66, %r19;
	@%p9 bra 	$L__BB0_21;
$L__BB0_22:
	cvta.to.global.u64 	%rd43, %rd11;
	mul.wide.s32 	%rd44, %r1, 4;
	add.s64 	%rd45, %rd43, %rd44;
	st.global.u32 	[%rd45], %r67;
$L__BB0_23:
	ret;

}
	// .globl	_Z13updateCentersPKfPKiPfPiii
.visible .entry _Z13updateCentersPKfPKiPfPiii(
	.param .u64 .ptr .align 1 _Z13updateCentersPKfPKiPfPiii_param_0,
	.param .u64 .ptr .align 1 _Z13updateCentersPKfPKiPfPiii_param_1,
	.param .u64 .ptr .align 1 _Z13updateCentersPKfPKiPfPiii_param_2,
	.param .u64 .ptr .align 1 _Z13updateCentersPKfPKiPfPiii_param_3,
	.param .u32 _Z13updateCentersPKfPKiPfPiii_param_4,
	.param .u32 _Z13updateCentersPKfPKiPfPiii_param_5
)
{
	.reg .pred 	%p<11>;
	.reg .b32 	%r<51>;
	.reg .b32 	%f<59>;
	.reg .b64 	%rd<32>;

	ld.param.u64 	%rd6, [_Z13updateCentersPKfPKiPfPiii_param_0];
	ld.param.u64 	%rd3, [_Z13updateCentersPKfPKiPfPiii_param_1];
	ld.param.u64 	%rd5, [_Z13updateCentersPKfPKiPfPiii_param_3];
	ld.param.u32 	%r31, [_Z13updateCentersPKfPKiPfPiii_param_4];
	ld.param.u32 	%r30, [_Z13updateCentersPKfPKiPfPiii_param_5];
	cvta.to.global.u64 	%rd1, %rd6;
	mov.u32 	%r32, %ctaid.x;
	mov.u32 	%r33, %ntid.x;
	mov.u32 	%r34, %tid.x;
	mad.lo.s32 	%r1, %r32, %r33, %r34;
	setp.ge.s32 	%p1, %r1, %r31;
	@%p1 bra 	$L__BB1_14;
	cvta.to.global.u64 	%rd7, %rd3;
	cvta.to.global.u64 	%rd8, %rd5;
	mul.wide.s32 	%rd9, %r1, 4;
	add.s64 	%rd10, %rd7, %rd9;
	ld.global.u32 	%r2, [%rd10];
	mul.wide.s32 	%rd11, %r2, 4;
	add.s64 	%rd12, %rd8, %rd11;
	atom.global.add.u32 	%r35, [%rd12], 1;
	setp.lt.s32 	%p2, %r30, 1;
	@%p2 bra 	$L__BB1_14;
	mul.lo.s32 	%r3, %r2, %r30;
	mul.lo.s32 	%r4, %r30, %r1;
	setp.lt.u32 	%p3, %r30, 16;
	mov.b32 	%r46, 0;
	@%p3 bra 	$L__BB1_5;
	and.b32  	%r46, %r30, 2147483632;
	neg.s32 	%r44, %r46;
	mov.u32 	%r42, %r4;
	mov.u32 	%r43, %r3;
$L__BB1_4:
	.pragma "nounroll";
	ld.param.u64 	%rd30, [_Z13updateCentersPKfPKiPfPiii_param_2];
	mul.wide.s32 	%rd13, %r43, 4;
	cvta.to.global.u64 	%rd14, %rd30;
	add.s64 	%rd15, %rd14, %rd13;
	mul.wide.s32 	%rd16, %r42, 4;
	add.s64 	%rd17, %rd1, %rd16;
	ld.global.f32 	%f1, [%rd17];
	atom.global.add.f32 	%f2, [%rd15], %f1;
	ld.global.f32 	%f3, [%rd17+4];
	atom.global.add.f32 	%f4, [%rd15+4], %f3;
	ld.global.f32 	%f5, [%rd17+8];
	atom.global.add.f32 	%f6, [%rd15+8], %f5;
	ld.global.f32 	%f7, [%rd17+12];
	atom.global.add.f32 	%f8, [%rd15+12], %f7;
	ld.global.f32 	%f9, [%rd17+16];
	atom.global.add.f32 	%f10, [%rd15+16], %f9;
	ld.global.f32 	%f11, [%rd17+20];
	atom.global.add.f32 	%f12, [%rd15+20], %f11;
	ld.global.f32 	%f13, [%rd17+24];
	atom.global.add.f32 	%f14, [%rd15+24], %f13;
	ld.global.f32 	%f15, [%rd17+28];
	atom.global.add.f32 	%f16, [%rd15+28], %f15;
	ld.global.f32 	%f17, [%rd17+32];
	atom.global.add.f32 	%f18, [%rd15+32], %f17;
	ld.global.f32 	%f19, [%rd17+36];
	atom.global.add.f32 	%f20, [%rd15+36], %f19;
	ld.global.f32 	%f21, [%rd17+40];
	atom.global.add.f32 	%f22, [%rd15+40], %f21;
	ld.global.f32 	%f23, [%rd17+44];
	atom.global.add.f32 	%f24, [%rd15+44], %f23;
	ld.global.f32 	%f25, [%rd17+48];
	atom.global.add.f32 	%f26, [%rd15+48], %f25;
	ld.global.f32 	%f27, [%rd17+52];
	atom.global.add.f32 	%f28, [%rd15+52], %f27;
	ld.global.f32 	%f29, [%rd17+56];
	atom.global.add.f32 	%f30, [%rd15+56], %f29;
	ld.global.f32 	%f31, [%rd17+60];
	atom.global.add.f32 	%f32, [%rd15+60], %f31;
	add.s32 	%r44, %r44, 16;
	add.s32 	%r43, %r43, 16;
	add.s32 	%r42, %r42, 16;
	setp.ne.s32 	%p4, %r44, 0;
	@%p4 bra 	$L__BB1_4;
$L__BB1_5:
	and.b32  	%r14, %r30, 15;
	setp.eq.s32 	%p5, %r14, 0;
	@%p5 bra 	$L__BB1_14;
	ld.param.u64 	%rd31, [_Z13updateCentersPKfPKiPfPiii_param_2];
	cvta.to.global.u64 	%rd2, %rd31;
	and.b32  	%r15, %r30, 7;
	setp.lt.u32 	%p6, %r14, 8;
	@%p6 bra 	$L__BB1_8;
	add.s32 	%r38, %r46, %r3;
	mul.wide.s32 	%rd18, %r38, 4;
	add.s64 	%rd19, %rd2, %rd18;
	add.s32 	%r39, %r46, %r4;
	mul.wide.s32 	%rd20, %r39, 4;
	add.s64 	%rd21, %rd1, %rd20;
	ld.global.f32 	%f33, [%rd21];
	atom.global.add.f32 	%f34, [%rd19], %f33;
	ld.global.f32 	%f35, [%rd21+4];
	atom.global.add.f32 	%f36, [%rd19+4], %f35;
	ld.global.f32 	%f37, [%rd21+8];
	atom.global.add.f32 	%f38, [%rd19+8], %f37;
	ld.global.f32 	%f39, [%rd21+12];
	atom.global.add.f32 	%f40, [%rd19+12], %f39;
	ld.global.f32 	%f41, [%rd21+16];
	atom.global.add.f32 	%f42, [%rd19+16], %f41;
	ld.global.f32 	%f43, [%rd21+20];
	atom.global.add.f32 	%f44, [%rd19+20], %f43;
	ld.global.f32 	%f45, [%rd21+24];
	atom.global.add.f32 	%f46, [%rd19+24], %f45;
	ld.global.f32 	%f47, [%rd21+28];
	atom.global.add.f32 	%f48, [%rd19+28], %f47;
	add.s32 	%r46, %r46, 8;
$L__BB1_8:
	setp.eq.s32 	%p7, %r15, 0;
	@%p7 bra 	$L__BB1_14;
	and.b32  	%r18, %r30, 3;
	setp.lt.u32 	%p8, %r15, 4;
	@%p8 bra 	$L__BB1_11;
	add.s32 	%r40, %r46, %r3;
	mul.wide.s32 	%rd22, %r40, 4;
	add.s64 	%rd23, %rd2, %rd22;
	add.s32 	%r41, %r46, %r4;
	mul.wide.s32 	%rd24, %r41, 4;
	add.s64 	%rd25, %rd1, %rd24;
	ld.global.f32 	%f49, [%rd25];
	atom.global.add.f32 	%f50, [%rd23], %f49;
	ld.global.f32 	%f51, [%rd25+4];
	atom.global.add.f32 	%f52, [%rd23+4], %f51;
	ld.global.f32 	%f53, [%rd25+8];
	atom.global.add.f32 	%f54, [%rd23+8], %f53;
	ld.global.f32 	%f55, [%rd25+12];
	atom.global.add.f32 	%f56, [%rd23+12], %f55;
	add.s32 	%r46, %r46, 4;
$L__BB1_11:
	setp.eq.s32 	%p9, %r18, 0;
	@%p9 bra 	$L__BB1_14;
	add.s32 	%r50, %r46, %r4;
	add.s32 	%r49, %r46, %r3;
	neg.s32 	%r48, %r18;
$L__BB1_13:
	.pragma "nounroll";
	mul.wide.s32 	%rd26, %r50, 4;
	add.s64 	%rd27, %rd1, %rd26;
	mul.wide.s32 	%rd28, %r49, 4;
	add.s64 	%rd29, %rd2, %rd28;
	ld.global.f32 	%f57, [%rd27];
	atom.global.add.f32 	%f58, [%rd29], %f57;
	add.s32 	%r50, %r50, 1;
	add.s32 	%r49, %r49, 1;
	add.s32 	%r48, %r48, 1;
	setp.ne.s32 	%p10, %r48, 0;
	@%p10 bra 	$L__BB1_13;
$L__BB1_14:
	ret;

}
	// .globl	_Z16normalizeCentersPfPKiii
.visible .entry _Z16normalizeCentersPfPKiii(
	.param .u64 .ptr .align 1 _Z16normalizeCentersPfPKiii_param_0,
	.param .u64 .ptr .align 1 _Z16normalizeCentersPfPKiii_param_1,
	.param .u32 _Z16normalizeCentersPfPKiii_param_2,
	.param .u32 _Z16normalizeCentersPfPKiii_param_3
)
{
	.reg .pred 	%p<11>;
	.reg .b32 	%r<40>;
	.reg .b32 	%f<60>;
	.reg .b64 	%rd<16>;

	ld.param.u64 	%rd4, [_Z16normalizeCentersPfPKiii_param_0];
	ld.param.u64 	%rd3, [_Z16normalizeCentersPfPKiii_param_1];
	ld.param.u32 	%r24, [_Z16normalizeCentersPfPKiii_param_2];
	ld.param.u32 	%r25, [_Z16normalizeCentersPfPKiii_param_3];
	cvta.to.global.u64 	%rd1, %rd4;
	mov.u32 	%r26, %ctaid.x;
	mov.u32 	%r27, %ntid.x;
	mov.u32 	%r28, %tid.x;
	mad.lo.s32 	%r1, %r26, %r27, %r28;
	setp.ge.s32 	%p1, %r1, %r25;
	@%p1 bra 	$L__BB2_14;
	cvta.to.global.u64 	%rd5, %rd3;
	mul.wide.s32 	%rd6, %r1, 4;
	add.s64 	%rd7, %rd5, %rd6;
	ld.global.u32 	%r2, [%rd7];
	min.s32 	%r29, %r2, %r24;
	setp.lt.s32 	%p2, %r29, 1;
	@%p2 bra 	$L__BB2_14;
	mul.lo.s32 	%r3, %r24, %r1;
	cvt.rn.f32.u32 	%f1, %r2;
	and.b32  	%r4, %r24, 15;
	setp.lt.u32 	%p3, %r24, 16;
	mov.b32 	%r36, 0;
	@%p3 bra 	$L__BB2_5;
	and.b32  	%r36, %r24, 2147483632;
	neg.s32 	%r34, %r36;
	add.s64 	%rd2, %rd1, 32;
	mov.u32 	%r33, %r3;
$L__BB2_4:
	.pragma "nounroll";
	mul.wide.s32 	%rd8, %r33, 4;
	add.s64 	%rd9, %rd2, %rd8;
	ld.global.f32 	%f2, [%rd9+-32];
	div.rn.f32 	%f3, %f2, %f1;
	st.global.f32 	[%rd9+-32], %f3;
	ld.global.f32 	%f4, [%rd9+-28];
	div.rn.f32 	%f5, %f4, %f1;
	st.global.f32 	[%rd9+-28], %f5;
	ld.global.f32 	%f6, [%rd9+-24];
	div.rn.f32 	%f7, %f6, %f1;
	st.global.f32 	[%rd9+-24], %f7;
	ld.global.f32 	%f8, [%rd9+-20];
	div.rn.f32 	%f9, %f8, %f1;
	st.global.f32 	[%rd9+-20], %f9;
	ld.global.f32 	%f10, [%rd9+-16];
	div.rn.f32 	%f11, %f10, %f1;
	st.global.f32 	[%rd9+-16], %f11;
	ld.global.f32 	%f12, [%rd9+-12];
	div.rn.f32 	%f13, %f12, %f1;
	st.global.f32 	[%rd9+-12], %f13;
	ld.global.f32 	%f14, [%rd9+-8];
	div.rn.f32 	%f15, %f14, %f1;
	st.global.f32 	[%rd9+-8], %f15;
	ld.global.f32 	%f16, [%rd9+-4];
	div.rn.f32 	%f17, %f16, %f1;
	st.global.f32 	[%rd9+-4], %f17;
	ld.global.f32 	%f18, [%rd9];
	div.rn.f32 	%f19, %f18, %f1;
	st.global.f32 	[%rd9], %f19;
	ld.global.f32 	%f20, [%rd9+4];
	div.rn.f32 	%f21, %f20, %f1;
	st.global.f32 	[%rd9+4], %f21;
	ld.global.f32 	%f22, [%rd9+8];
	div.rn.f32 	%f23, %f22, %f1;
	st.global.f32 	[%rd9+8], %f23;
	ld.global.f32 	%f24, [%rd9+12];
	div.rn.f32 	%f25, %f24, %f1;
	st.global.f32 	[%rd9+12], %f25;
	ld.global.f32 	%f26, [%rd9+16];
	div.rn.f32 	%f27, %f26, %f1;
	st.global.f32 	[%rd9+16], %f27;
	ld.global.f32 	%f28, [%rd9+20];
	div.rn.f32 	%f29, %f28, %f1;
	st.global.f32 	[%rd9+20], %f29;
	ld.global.f32 	%f30, [%rd9+24];
	div.rn.f32 	%f31, %f30, %f1;
	st.global.f32 	[%rd9+24], %f31;
	ld.global.f32 	%f32, [%rd9+28];
	div.rn.f32 	%f33, %f32, %f1;
	st.global.f32 	[%rd9+28], %f33;
	add.s32 	%r34, %r34, 16;
	add.s32 	%r33, %r33, 16;
	setp.ne.s32 	%p4, %r34, 0;
	@%p4 bra 	$L__BB2_4;
$L__BB2_5:
	setp.eq.s32 	%p5, %r4, 0;
	@%p5 bra 	$L__BB2_14;
	and.b32  	%r12, %r24, 7;
	setp.lt.u32 	%p6, %r4, 8;
	@%p6 bra 	$L__BB2_8;
	add.s32 	%r31, %r36, %r3;
	mul.wide.s32 	%rd10, %r31, 4;
	add.s64 	%rd11, %rd1, %rd10;
	ld.global.f32 	%f34, [%rd11];
	div.rn.f32 	%f35, %f34, %f1;
	st.global.f32 	[%rd11], %f35;
	ld.global.f32 	%f36, [%rd11+4];
	div.rn.f32 	%f37, %f36, %f1;
	st.global.f32 	[%rd11+4], %f37;
	ld.global.f32 	%f38, [%rd11+8];
	div.rn.f32 	%f39, %f38, %f1;
	st.global.f32 	[%rd11+8], %f39;
	ld.global.f32 	%f40, [%rd11+12];
	div.rn.f32 	%f41, %f40, %f1;
	st.global.f32 	[%rd11+12], %f41;
	ld.global.f32 	%f42, [%rd11+16];
	div.rn.f32 	%f43, %f42, %f1;
	st.global.f32 	[%rd11+16], %f43;
	ld.global.f32 	%f44, [%rd11+20];
	div.rn.f32 	%f45, %f44, %f1;
	st.global.f32 	[%rd11+20], %f45;
	ld.global.f32 	%f46, [%rd11+24];
	div.rn.f32 	%f47, %f46, %f1;
	st.global.f32 	[%rd11+24], %f47;
	ld.global.f32 	%f48, [%rd11+28];
	div.rn.f32 	%f49, %f48, %f1;
	st.global.f32 	[%rd11+28], %f49;
	add.s32 	%r36, %r36, 8;
$L__BB2_8:
	setp.eq.s32 	%p7, %r12, 0;
	@%p7 bra 	$L__BB2_14;
	and.b32  	%r15, %r24, 3;
	setp.lt.u32 	%p8, %r12, 4;
	@%p8 bra 	$L__BB2_11;
	add.s32 	%r32, %r36, %r3;
	mul.wide.s32 	%rd12, %r32, 4;
	add.s64 	%rd13, %rd1, %rd12;
	ld.global.f32 	%f50, [%rd13];
	div.rn.f32 	%f51, %f50, %f1;
	st.global.f32 	[%rd13], %f51;
	ld.global.f32 	%f52, [%rd13+4];
	div.rn.f32 	%f53, %f52, %f1;
	st.global.f32 	[%rd13+4], %f53;
	ld.global.f32 	%f54, [%rd13+8];
	div.rn.f32 	%f55, %f54, %f1;
	st.global.f32 	[%rd13+8], %f55;
	ld.global.f32 	%f56, [%rd13+12];
	div.rn.f32 	%f57, %f56, %f1;
	st.global.f32 	[%rd13+12], %f57;
	add.s32 	%r36, %r36, 4;
$L__BB2_11:
	setp.eq.s32 	%p9, %r15, 0;
	@%p9 bra 	$L__BB2_14;
	add.s32 	%r39, %r36, %r3;
	neg.s32 	%r38, %r15;
$L__BB2_13:
	.pragma "nounroll";
	mul.wide.s32 	%rd14, %r39, 4;
	add.s64 	%rd15, %rd1, %rd14;
	ld.global.f32 	%f58, [%rd15];
	div.rn.f32 	%f59, %f58, %f1;
	st.global.f32 	[%rd15], %f59;
	add.s32 	%r39, %r39, 1;
	add.s32 	%r38, %r38, 1;
	setp.ne.s32 	%p10, %r38, 0;
	@%p10 bra 	$L__BB2_13;
$L__BB2_14:
	ret;

}


// ===== COMPILED SASS (sm_100) =====

	.target	sm_100

	.elftype	@"ET_EXEC"


//--------------------- .note.nv.tkinfo           --------------------------
	.section	.note.nv.tkinfo,"",@"SHT_NOTE"
	.sectionflags	@"SHF_NOTE_NV_TKINFO"
	.tkinfo
        /*0018*/ 	.word	0x00000002
        /*0030*/ 	.string	""
        /*0030*/ 	.string	"ptxas"
        /*0030*/ 	.string	"Cuda compilation tools, release 13.0, V13.0.88"
        /*0030*/ 	.string	"Build cuda_13.0.r13.0/compiler.36424714_0"
        /*0030*/ 	.string	"-arch sm_100 -m 64 "



//--------------------- .note.nv.cuinfo           --------------------------
	.section	.note.nv.cuinfo,"",@"SHT_NOTE"
	.sectionflags	@"SHF_NOTE_NV_CUINFO"
        /*0018*/ 	.short	0x0002
        /*001a*/ 	.short	0x0064
        /*001c*/ 	.short	0x0082
	.zero		2


//--------------------- .nv.info                  --------------------------
	.section	.nv.info,"",@"SHT_CUDA_INFO"
	.align	4


	//----- nvinfo : EIATTR_REGCOUNT
	.align		4
        /*0000*/ 	.byte	0x04, 0x2f
        /*0002*/ 	.short	(.L_1 - .L_0)
	.align		4
.L_0:
        /*0004*/ 	.word	index@(_Z14assignClustersPKfS0_Piiii)
        /*0008*/ 	.word	0x0000001d


	//----- nvinfo : EIATTR_FRAME_SIZE
	.align		4
.L_1:
        /*000c*/ 	.byte	0x04, 0x11
        /*000e*/ 	.short	(.L_3 - .L_2)
	.align		4
.L_2:
        /*0010*/ 	.word	index@($__internal_1_$__cuda_sm20_sqrt_rn_f32_slowpath)
        /*0014*/ 	.word	0x00000000


	//----- nvinfo : EIATTR_FRAME_SIZE
	.align		4
.L_3:
        /*0018*/ 	.byte	0x04, 0x11
        /*001a*/ 	.short	(.L_5 - .L_4)
	.align		4
.L_4:
        /*001c*/ 	.word	index@(_Z14assignClustersPKfS0_Piiii)
        /*0020*/ 	.word	0x00000000


	//----- nvinfo : EIATTR_REGCOUNT
	.align		4
.L_5:
        /*0024*/ 	.byte	0x04, 0x2f
        /*0026*/ 	.short	(.L_7 - .L_6)
	.align		4
.L_6:
        /*0028*/ 	.word	index@(_Z13updateCentersPKfPKiPfPiii)
        /*002c*/ 	.word	0x0000001a


	//----- nvinfo : EIATTR_FRAME_SIZE
	.align		4
.L_7:
        /*0030*/ 	.byte	0x04, 0x11
        /*0032*/ 	.short	(.L_9 - .L_8)
	.align		4
.L_8:
        /*0034*/ 	.word	index@(_Z13updateCentersPKfPKiPfPiii)
        /*0038*/ 	.word	0x00000000


	//----- nvinfo : EIATTR_REGCOUNT
	.align		4
.L_9:
        /*003c*/ 	.byte	0x04, 0x2f
        /*003e*/ 	.short	(.L_11 - .L_10)
	.align		4
.L_10:
        /*0040*/ 	.word	index@(_Z16normalizeCentersPfPKiii)
        /*0044*/ 	.word	0x00000014


	//----- nvinfo : EIATTR_FRAME_SIZE
	.align		4
.L_11:
        /*0048*/ 	.byte	0x04, 0x11
        /*004a*/ 	.short	(.L_13 - .L_12)
	.align		4
.L_12:
        /*004c*/ 	.word	index@($__internal_0_$__cuda_sm3x_div_rn_noftz_f32_slowpath)
        /*0050*/ 	.word	0x00000000


	//----- nvinfo : EIATTR_FRAME_SIZE
	.align		4
.L_13:
        /*0054*/ 	.byte	0x04, 0x11
        /*0056*/ 	.short	(.L_15 - .L_14)
	.align		4
.L_14:
        /*0058*/ 	.word	index@(_Z16normalizeCentersPfPKiii)
        /*005c*/ 	.word	0x00000000


	//----- nvinfo : EIATTR_MIN_STACK_SIZE
	.align		4
.L_15:
        /*0060*/ 	.byte	0x04, 0x12
        /*0062*/ 	.short	(.L_17 - .L_16)
	.align		4
.L_16:
        /*0064*/ 	.word	index@(_Z16normalizeCentersPfPKiii)
        /*0068*/ 	.word	0x00000000


	//----- nvinfo : EIATTR_MIN_STACK_SIZE
	.align		4
.L_17:
        /*006c*/ 	.byte	0x04, 0x12
        /*006e*/ 	.short	(.L_19 - .L_18)
	.align		4
.L_18:
        /*0070*/ 	.word	index@(_Z13updateCentersPKfPKiPfPiii)
        /*0074*/ 	.word	0x00000000


	//----- nvinfo : EIATTR_MIN_STACK_SIZE
	.align		4
.L_19:
        /*0078*/ 	.byte	0x04, 0x12
        /*007a*/ 	.short	(.L_21 - .L_20)
	.align		4
.L_20:
        /*007c*/ 	.word	index@(_Z14assignClustersPKfS0_Piiii)
        /*0080*/ 	.word	0x00000000
.L_21:


//--------------------- .nv.compat                --------------------------
	.section	.nv.compat,"",@"SHT_CUDA_COMPAT_INFO"
	.align	4
        /*0000*/ 	.byte	0x02, 0x09, 0x00, 0x00, 0x02, 0x02, 0x01, 0x00, 0x02, 0x05, 0x05, 0x00, 0x03, 0x07, 0x01, 0x01
        /*0010*/ 	.byte	0x02, 0x03, 0x00, 0x00, 0x02, 0x06, 0x01, 0x00, 0x04, 0x0b, 0x08, 0x00, 0x01, 0x00, 0x00, 0x00
        /*0020*/ 	.byte	0x00, 0x00, 0x00, 0x00


//--------------------- .nv.info._Z16normalizeCentersPfPKiii --------------------------
	.section	.nv.info._Z16normalizeCentersPfPKiii,"",@"SHT_CUDA_INFO"
	.sectionflags	@""
	.align	4


	//----- nvinfo : EIATTR_CUDA_API_VERSION
	.align		4
        /*0000*/ 	.byte	0x04, 0x37
        /*0002*/ 	.short	(.L_23 - .L_22)
.L_22:
        /*0004*/ 	.word	0x00000082


	//----- nvinfo : EIATTR_KPARAM_INFO
	.align		4
.L_23:
        /*0008*/ 	.byte	0x04, 0x17
        /*000a*/ 	.short	(.L_25 - .L_24)
.L_24:
        /*000c*/ 	.word	0x00000000
        /*0010*/ 	.short	0x0003
        /*0012*/ 	.short	0x0014
        /*0014*/ 	.byte	0x00, 0xf0, 0x11, 0x00


	//----- nvinfo : EIATTR_KPARAM_INFO
	.align		4
.L_25:
        /*0018*/ 	.byte	0x04, 0x17
        /*001a*/ 	.short	(.L_27 - .L_26)
.L_26:
        /*001c*/ 	.word	0x00000000
        /*0020*/ 	.short	0x0002
        /*0022*/ 	.short	0x0010
        /*0024*/ 	.byte	0x00, 0xf0, 0x11, 0x00


	//----- nvinfo : EIATTR_KPARAM_INFO
	.align		4
.L_27:
        /*0028*/ 	.byte	0x04, 0x17
        /*002a*/ 	.short	(.L_29 - .L_28)
.L_28:
        /*002c*/ 	.word	0x00000000
        /*0030*/ 	.short	0x0001
        /*0032*/ 	.short	0x0008
        /*0034*/ 	.byte	0x00, 0xf5, 0x21, 0x00


	//----- nvinfo : EIATTR_KPARAM_INFO
	.align		4
.L_29:
        /*0038*/ 	.byte	0x04, 0x17
        /*003a*/ 	.short	(.L_31 - .L_30)
.L_30:
        /*003c*/ 	.word	0x00000000
        /*0040*/ 	.short	0x0000
        /*0042*/ 	.short	0x0000
        /*0044*/ 	.byte	0x00, 0xf5, 0x21, 0x00


	//----- nvinfo : EIATTR_SPARSE_MMA_MASK
	.align		4
.L_31:
        /*0048*/ 	.byte	0x03, 0x50
        /*004a*/ 	.short	0x0000


	//----- nvinfo : EIATTR_MAXREG_COUNT
	.align		4
        /*004c*/ 	.byte	0x03, 0x1b
        /*004e*/ 	.short	0x00ff


	//----- nvinfo : EIATTR_MERCURY_ISA_VERSION
	.align		4
        /*0050*/ 	.byte	0x03, 0x5f
        /*0052*/ 	.short	0x0101


	//----- nvinfo : EIATTR_VRC_CTA_INIT_COUNT
	.align		4
        /*0054*/ 	.byte	0x02, 0x4a
	.zero		1
	.zero		1


	//----- nvinfo : EIATTR_EXIT_INSTR_OFFSETS
	.align		4
        /*0058*/ 	.byte	0x04, 0x1c
        /*005a*/ 	.short	(.L_33 - .L_32)


	//   ....[0]....
.L_32:
        /*005c*/ 	.word	0x00000070


	//   ....[1]....
        /*0060*/ 	.word	0x000000f0


	//   ....[2]....
        /*0064*/ 	.word	0x00001230


	//   ....[3]....
        /*0068*/ 	.word	0x00001ad0


	//   ....[4]....
        /*006c*/ 	.word	0x00001f70


	//   ....[5]....
        /*0070*/ 	.word	0x00002100


	//----- nvinfo : EIATTR_CRS_STACK_SIZE
	.align		4
.L_33:
        /*0074*/ 	.byte	0x04, 0x1e
        /*0076*/ 	.short	(.L_35 - .L_34)
.L_34:
        /*0078*/ 	.word	0x00000000


	//----- nvinfo : EIATTR_CBANK_PARAM_SIZE
	.align		4
.L_35:
        /*007c*/ 	.byte	0x03, 0x19
        /*007e*/ 	.short	0x0018


	//----- nvinfo : EIATTR_PARAM_CBANK
	.align		4
        /*0080*/ 	.byte	0x04, 0x0a
        /*0082*/ 	.short	(.L_37 - .L_36)
	.align		4
.L_36:
        /*0084*/ 	.word	index@(.nv.constant0._Z16normalizeCentersPfPKiii)
        /*0088*/ 	.short	0x0380
        /*008a*/ 	.short	0x0018


	//----- nvinfo : EIATTR_SW_WAR
	.align		4
.L_37:
        /*008c*/ 	.byte	0x04, 0x36
        /*008e*/ 	.short	(.L_39 - .L_38)
.L_38:
        /*0090*/ 	.word	0x00000008
.L_39:


//--------------------- .nv.info._Z13updateCentersPKfPKiPfPiii --------------------------
	.section	.nv.info._Z13updateCentersPKfPKiPfPiii,"",@"SHT_CUDA_INFO"
	.sectionflags	@""
	.align	4


	//----- nvinfo : EIATTR_CUDA_API_VERSION
	.align		4
        /*0000*/ 	.byte	0x04, 0x37
        /*0002*/ 	.short	(.L_41 - .L_40)
.L_40:
        /*0004*/ 	.word	0x00000082


	//----- nvinfo : EIATTR_KPARAM_INFO
	.align		4
.L_41:
        /*0008*/ 	.byte	0x04, 0x17
        /*000a*/ 	.short	(.L_43 - .L_42)
.L_42:
        /*000c*/ 	.word	0x00000000
        /*0010*/ 	.short	0x0005
        /*0012*/ 	.short	0x0024
        /*0014*/ 	.byte	0x00, 0xf0, 0x11, 0x00


	//----- nvinfo : EIATTR_KPARAM_INFO
	.align		4
.L_43:
        /*0018*/ 	.byte	0x04, 0x17
        /*001a*/ 	.short	(.L_45 - .L_44)
.L_44:
        /*001c*/ 	.word	0x00000000
        /*0020*/ 	.short	0x0004
        /*0022*/ 	.short	0x0020
        /*0024*/ 	.byte	0x00, 0xf0, 0x11, 0x00


	//----- nvinfo : EIATTR_KPARAM_INFO
	.align		4
.L_45:
        /*0028*/ 	.byte	0x04, 0x17
        /*002a*/ 	.short	(.L_47 - .L_46)
.L_46:
        /*002c*/ 	.word	0x00000000
        /*0030*/ 	.short	0x0003
        /*0032*/ 	.short	0x0018
        /*0034*/ 	.byte	0x00, 0xf5, 0x21, 0x00


	//----- nvinfo : EIATTR_KPARAM_INFO
	.align		4
.L_47:
        /*0038*/ 	.byte	0x04, 0x17
        /*003a*/ 	.short	(.L_49 - .L_48)
.L_48:
        /*003c*/ 	.word	0x00000000
        /*0040*/ 	.short	0x0002
        /*0042*/ 	.short	0x0010
        /*0044*/ 	.byte	0x00, 0xf5, 0x21, 0x00


	//----- nvinfo : EIATTR_KPARAM_INFO
	.align		4
.L_49:
        /*0048*/ 	.byte	0x04, 0x17
        /*004a*/ 	.short	(.L_51 - .L_50)
.L_50:
        /*004c*/ 	.word	0x00000000
        /*0050*/ 	.short	0x0001
        /*0052*/ 	.short	0x0008
        /*0054*/ 	.byte	0x00, 0xf5, 0x21, 0x00


	//----- nvinfo : EIATTR_KPARAM_INFO
	.align		4
.L_51:
        /*0058*/ 	.byte	0x04, 0x17
        /*005a*/ 	.short	(.L_53 - .L_52)
.L_52:
        /*005c*/ 	.word	0x00000000
        /*0060*/ 	.short	0x0000
        /*0062*/ 	.short	0x0000
        /*0064*/ 	.byte	0x00, 0xf5, 0x21, 0x00


	//----- nvinfo : EIATTR_SPARSE_MMA_MASK
	.align		4
.L_53:
        /*0068*/ 	.byte	0x03, 0x50
        /*006a*/ 	.short	0x0000


	//----- nvinfo : EIATTR_MAXREG_COUNT
	.align		4
        /*006c*/ 	.byte	0x03, 0x1b
        /*006e*/ 	.short	0x00ff


	//----- nvinfo : EIATTR_MERCURY_ISA_VERSION
	.align		4
        /*0070*/ 	.byte	0x03, 0x5f
        /*0072*/ 	.short	0x0101


	//----- nvinfo : EIATTR_VRC_CTA_INIT_COUNT
	.align		4
        /*0074*/ 	.byte	0x02, 0x4a
	.zero		1
	.zero		1


	//----- nvinfo : EIATTR_EXIT_INSTR_OFFSETS
	.align		4
        /*0078*/ 	.byte	0x04, 0x1c
        /*007a*/ 	.short	(.L_55 - .L_54)


	//   ....[0]....
.L_54:
        /*007c*/ 	.word	0x00000070


	//   ....[1]....
        /*0080*/ 	.word	0x00000120


	//   ....[2]....
        /*0084*/ 	.word	0x00000460


	//   ....[3]....
        /*0088*/ 	.word	0x00000620


	//   ....[4]....
        /*008c*/ 	.word	0x00000760


	//   ....[5]....
        /*0090*/ 	.word	0x00000850


	//----- nvinfo : EIATTR_CBANK_PARAM_SIZE
	.align		4
.L_55:
        /*0094*/ 	.byte	0x03, 0x19
        /*0096*/ 	.short	0x0028


	//----- nvinfo : EIATTR_PARAM_CBANK
	.align		4
        /*0098*/ 	.byte	0x04, 0x0a
        /*009a*/ 	.short	(.L_57 - .L_56)
	.align		4
.L_56:
        /*009c*/ 	.word	index@(.nv.constant0._Z13updateCentersPKfPKiPfPiii)
        /*00a0*/ 	.short	0x0380
        /*00a2*/ 	.short	0x0028


	//----- nvinfo : EIATTR_SW_WAR
	.align		4
.L_57:
        /*00a4*/ 	.byte	0x04, 0x36
        /*00a6*/ 	.short	(.L_59 - .L_58)
.L_58:
        /*00a8*/ 	.word	0x00000008
.L_59:


//--------------------- .nv.info._Z14assignClustersPKfS0_Piiii --------------------------
	.section	.nv.info._Z14assignClustersPKfS0_Piiii,"",@"SHT_CUDA_INFO"
	.sectionflags	@""
	.align	4


	//----- nvinfo : EIATTR_CUDA_API_VERSION
	.align		4
        /*0000*/ 	.byte	0x04, 0x37
        /*0002*/ 	.short	(.L_61 - .L_60)
.L_60:
        /*0004*/ 	.word	0x00000082


	//----- nvinfo : EIATTR_KPARAM_INFO
	.align		4
.L_61:
        /*0008*/ 	.byte	0x04, 0x17
        /*000a*/ 	.short	(.L_63 - .L_62)
.L_62:
        /*000c*/ 	.word	0x00000000
        /*0010*/ 	.short	0x0005
        /*0012*/ 	.short	0x0020
        /*0014*/ 	.byte	0x00, 0xf0, 0x11, 0x00


	//----- nvinfo : EIATTR_KPARAM_INFO
	.align		4
.L_63:
        /*0018*/ 	.byte	0x04, 0x17
        /*001a*/ 	.short	(.L_65 - .L_64)
.L_64:
        /*001c*/ 	.word	0x00000000
        /*0020*/ 	.short	0x0004
        /*0022*/ 	.short	0x001c
        /*0024*/ 	.byte	0x00, 0xf0, 0x11, 0x00


	//----- nvinfo : EIATTR_KPARAM_INFO
	.align		4
.L_65:
        /*0028*/ 	.byte	0x04, 0x17
        /*002a*/ 	.short	(.L_67 - .L_66)
.L_66:
        /*002c*/ 	.word	0x00000000
        /*0030*/ 	.short	0x0003
        /*0032*/ 	.short	0x0018
        /*0034*/ 	.byte	0x00, 0xf0, 0x11, 0x00


	//----- nvinfo : EIATTR_KPARAM_INFO
	.align		4
.L_67:
        /*0038*/ 	.byte	0x04, 0x17
        /*003a*/ 	.short	(.L_69 - .L_68)
.L_68:
        /*003c*/ 	.word	0x00000000
        /*0040*/ 	.short	0x0002
        /*0042*/ 	.short	0x0010
        /*0044*/ 	.byte	0x00, 0xf5, 0x21, 0x00


	//----- nvinfo : EIATTR_KPARAM_INFO
	.align		4
.L_69:
        /*0048*/ 	.byte	0x04, 0x17
        /*004a*/ 	.short	(.L_71 - .L_70)
.L_70:
        /*004c*/ 	.word	0x00000000
        /*0050*/ 	.short	0x0001
        /*0052*/ 	.short	0x0008
        /*0054*/ 	.byte	0x00, 0xf5, 0x21, 0x00


	//----- nvinfo : EIATTR_KPARAM_INFO
	.align		4
.L_71:
        /*0058*/ 	.byte	0x04, 0x17
        /*005a*/ 	.short	(.L_73 - .L_72)
.L_72:
        /*005c*/ 	.word	0x00000000
        /*0060*/ 	.short	0x0000
        /*0062*/ 	.short	0x0000
        /*0064*/ 	.byte	0x00, 0xf5, 0x21, 0x00


	//----- nvinfo : EIATTR_SPARSE_MMA_MASK
	.align		4
.L_73:
        /*0068*/ 	.byte	0x03, 0x50
        /*006a*/ 	.short	0x0000


	//----- nvinfo : EIATTR_MAXREG_COUNT
	.align		4
        /*006c*/ 	.byte	0x03, 0x1b
        /*006e*/ 	.short	0x00ff


	//----- nvinfo : EIATTR_MERCURY_ISA_VERSION
	.align		4
        /*0070*/ 	.byte	0x03, 0x5f
        /*0072*/ 	.short	0x0101


	//----- nvinfo : EIATTR_VRC_CTA_INIT_COUNT
	.align		4
        /*0074*/ 	.byte	0x02, 0x4a
	.zero		1
	.zero		1


	//----- nvinfo : EIATTR_EXIT_INSTR_OFFSETS
	.align		4
        /*0078*/ 	.byte	0x04, 0x1c
        /*007a*/ 	.short	(.L_75 - .L_74)


	//   ....[0]....
.L_74:
        /*007c*/ 	.word	0x00000070


	//   ....[1]....
        /*0080*/ 	.word	0x00000f60


	//----- nvinfo : EIATTR_CRS_STACK_SIZE
	.align		4
.L_75:
        /*0084*/ 	.byte	0x04, 0x1e
        /*0086*/ 	.short	(.L_77 - .L_76)
.L_76:
        /*0088*/ 	.word	0x00000000


	//----- nvinfo : EIATTR_CBANK_PARAM_SIZE
	.align		4
.L_77:
        /*008c*/ 	.byte	0x03, 0x19
        /*008e*/ 	.short	0x0024


	//----- nvinfo : EIATTR_PARAM_CBANK
	.align		4
        /*0090*/ 	.byte	0x04, 0x0a
        /*0092*/ 	.short	(.L_79 - .L_78)
	.align		4
.L_78:
        /*0094*/ 	.word	index@(.nv.constant0._Z14assignClustersPKfS0_Piiii)
        /*0098*/ 	.short	0x0380
        /*009a*/ 	.short	0x0024


	//----- nvinfo : EIATTR_SW_WAR
	.align		4
.L_79:
        /*009c*/ 	.byte	0x04, 0x36
        /*009e*/ 	.short	(.L_81 - .L_80)
.L_80:
        /*00a0*/ 	.word	0x00000008
.L_81:


//--------------------- .nv.callgraph             --------------------------
	.section	.nv.callgraph,"",@"SHT_CUDA_CALLGRAPH"
	.align	4
	.sectionentsize	8
	.align		4
        /*0000*/ 	.word	0x00000000
	.align		4
        /*0004*/ 	.word	0xffffffff
	.align		4
        /*0008*/ 	.word	0x00000000
	.align		4
        /*000c*/ 	.word	0xfffffffe
	.align		4
        /*0010*/ 	.word	0x00000000
	.align		4
        /*0014*/ 	.word	0xfffffffd
	.align		4
        /*0018*/ 	.word	0x00000000
	.align		4
        /*001c*/ 	.word	0xfffffffc


//--------------------- .text._Z16normalizeCentersPfPKiii --------------------------
	.section	.text._Z16normalizeCentersPfPKiii,"ax",@progbits
	.align	128
        .global         _Z16normalizeCentersPfPKiii
        .type           _Z16normalizeCentersPfPKiii,@function
        .size           _Z16normalizeCentersPfPKiii,(.L_x_100 - _Z16normalizeCentersPfPKiii)
        .other          _Z16normalizeCentersPfPKiii,@"STO_CUDA_ENTRY STV_DEFAULT"
_Z16normalizeCentersPfPKiii:
.text._Z16normalizeCentersPfPKiii:
[----:B------:R-:W-:Y:S01]  /*0000*/  LDC R1, c[0x0][0x37c] ;  /* 0x0000df00ff017b82 */ /* 0x000fe20000000800 */
[----:B------:R-:W0:Y:S07]  /*0010*/  S2R R0, SR_TID.X ;  /* 0x0000000000007919 */ /* 0x000e2e0000002100 */
[----:B------:R-:W0:Y:S01]  /*0020*/  S2UR UR4, SR_CTAID.X ;  /* 0x00000000000479c3 */ /* 0x000e220000002500 */
[----:B------:R-:W1:Y:S07]  /*0030*/  LDCU UR5, c[0x0][0x394] ;  /* 0x00007280ff0577ac */ /* 0x000e6e0008000800 */
[----:B------:R-:W0:Y:S02]  /*0040*/  LDC R5, c[0x0][0x360] ;  /* 0x0000d800ff057b82 */ /* 0x000e240000000800 */
[----:B0-----:R-:W-:-:S05]  /*0050*/  IMAD R5, R5, UR4, R0 ;  /* 0x0000000405057c24 */ /* 0x001fca000f8e0200 */
[----:B-1----:R-:W-:-:S13]  /*0060*/  ISETP.GE.AND P0, PT, R5, UR5, PT ;  /* 0x0000000505007c0c */ /* 0x002fda000bf06270 */
[----:B------:R-:W-:Y:S05]  /*0070*/  @P0 EXIT ;  /* 0x000000000000094d */ /* 0x000fea0003800000 */
[----:B------:R-:W0:Y:S01]  /*0080*/  LDC.64 R2, c[0x0][0x388] ;  /* 0x0000e200ff027b82 */ /* 0x000e220000000a00 */
[----:B------:R-:W1:Y:S01]  /*0090*/  LDCU.64 UR10, c[0x0][0x358] ;  /* 0x00006b00ff0a77ac */ /* 0x000e620008000a00 */
[----:B------:R-:W2:Y:S01]  /*00a0*/  LDCU UR12, c[0x0][0x390] ;  /* 0x00007200ff0c77ac */ /* 0x000ea20008000800 */
[----:B0-----:R-:W-:-:S06]  /*00b0*/  IMAD.WIDE R2, R5, 0x4, R2 ;  /* 0x0000000405027825 */ /* 0x001fcc00078e0202 */
[----:B-1----:R-:W2:Y:S02]  /*00c0*/  LDG.E R3, desc[UR10][R2.64] ;  /* 0x0000000a02037981 */ /* 0x002ea4000c1e1900 */
[----:B--2---:R-:W-:-:S04]  /*00d0*/  VIMNMX R0, PT, PT, R3, UR12, PT ;  /* 0x0000000c03007c48 */ /* 0x004fc8000bfe0100 */
[----:B------:R-:W-:-:S13]  /*00e0*/  ISETP.GE.AND P0, PT, R0, 0x1, PT ;  /* 0x000000010000780c */ /* 0x000fda0003f06270 */
[----:B------:R-:W-:Y:S05]  /*00f0*/  @!P0 EXIT ;  /* 0x000000000000894d */ /* 0x000fea0003800000 */
[----:B------:R-:W-:Y:S02]  /*0100*/  UISETP.GE.U32.AND UP0, UPT, UR12, 0x10, UPT ;  /* 0x000000100c00788c */ /* 0x000fe4000bf06070 */
[----:B------:R-:W-:Y:S01]  /*0110*/  IMAD R2, R5, UR12, RZ ;  /* 0x0000000c05027c24 */ /* 0x000fe2000f8e02ff */
[----:B------:R-:W-:Y:S01]  /*0120*/  I2FP.F32.U32 R3, R3 ;  /* 0x0000000300037245 */ /* 0x000fe20000201000 */
[----:B------:R-:W-:Y:S01]  /*0130*/  ULOP3.LUT UR8, UR12, 0xf, URZ, 0xc0, !UPT ;  /* 0x0000000f0c087892 */ /* 0x000fe2000f8ec0ff */
[----:B------:R-:W-:-:S04]  /*0140*/  UMOV UR4, URZ ;  /* 0x000000ff00047c82 */ /* 0x000fc80008000000 */
[----:B------:R-:W-:Y:S07]  /*0150*/  BRA.U !UP0, `(.L_x_0) ;  /* 0x0000001108307547 */ /* 0x000fee000b800000 */
[----:B------:R-:W0:Y:S01]  /*0160*/  LDCU.64 UR6, c[0x0][0x380] ;  /* 0x00007000ff0677ac */ /* 0x000e220008000a00 */
[----:B------:R-:W-:Y:S01]  /*0170*/  MOV R6, R2 ;  /* 0x0000000200067202 */ /* 0x000fe20000000f00 */
[----:B------:R-:W-:-:S04]  /*0180*/  ULOP3.LUT UR4, UR12, 0x7ffffff0, URZ, 0xc0, !UPT ;  /* 0x7ffffff00c047892 */ /* 0x000fc8000f8ec0ff */
[----:B------:R-:W-:Y:S02]  /*0190*/  UIADD3 UR9, UPT, UPT, -UR4, URZ, URZ ;  /* 0x000000ff04097290 */ /* 0x000fe4000fffe1ff */
[----:B0-----:R-:W-:-:S04]  /*01a0*/  UIADD3 UR5, UP0, UPT, UR6, 0x20, URZ ;  /* 0x0000002006057890 */ /* 0x001fc8000ff1e0ff */
[----:B------:R-:W-:-:S12]  /*01b0*/  UIADD3.X UR6, UPT, UPT, URZ, UR7, URZ, UP0, !UPT ;  /* 0x00000007ff067290 */ /* 0x000fd800087fe4ff */
.L_x_33:
[----:B0-----:R-:W-:Y:S02]  /*01c0*/  MOV R4, UR5 ;  /* 0x0000000500047c02 */ /* 0x001fe40008000f00 */
[----:B------:R-:W-:-:S03]  /*01d0*/  MOV R5, UR6 ;  /* 0x0000000600057c02 */ /* 0x000fc60008000f00 */
[----:B------:R-:W-:-:S05]  /*01e0*/  IMAD.WIDE R4, R6, 0x4, R4 ;  /* 0x0000000406047825 */ /* 0x000fca00078e0204 */
[----:B------:R-:W2:Y:S01]  /*01f0*/  LDG.E R0, desc[UR10][R4.64+-0x20] ;  /* 0xffffe00a04007981 */ /* 0x000ea2000c1e1900 */
[----:B------:R-:W0:Y:S01]  /*0200*/  MUFU.RCP R8, R3 ;  /* 0x0000000300087308 */ /* 0x000e220000001000 */
[----:B------:R-:W-:Y:S01]  /*0210*/  UIADD3 UR9, UPT, UPT, UR9, 0x10, URZ ;  /* 0x0000001009097890 */ /* 0x000fe2000fffe0ff */
[----:B------:R-:W-:Y:S03]  /*0220*/  BSSY.RECONVERGENT B2, `(.L_x_1) ;  /* 0x000000c000027945 */ /* 0x000fe60003800200 */
[----:B------:R-:W-:Y:S01]  /*0230*/  UISETP.NE.AND UP0, UPT, UR9, URZ, UPT ;  /* 0x000000ff0900728c */ /* 0x000fe2000bf05270 */
[----:B0-----:R-:W-:-:S04]  /*0240*/  FFMA R7, -R3, R8, 1 ;  /* 0x3f80000003077423 */ /* 0x001fc80000000108 */
[----:B------:R-:W-:Y:S01]  /*0250*/  FFMA R7, R8, R7, R8 ;  /* 0x0000000708077223 */ /* 0x000fe20000000008 */
[----:B--2---:R-:W0:Y:S03]  /*0260*/  FCHK P0, R0, R3 ;  /* 0x0000000300007302 */ /* 0x004e260000000000 */
[----:B------:R-:W-:-:S04]  /*0270*/  FFMA R8, R0, R7, RZ ;  /* 0x0000000700087223 */ /* 0x000fc800000000ff */
[----:B------:R-:W-:-:S04]  /*0280*/  FFMA R9, -R3, R8, R0 ;  /* 0x0000000803097223 */ /* 0x000fc80000000100 */
[----:B------:R-:W-:Y:S01]  /*0290*/  FFMA R7, R7, R9, R8 ;  /* 0x0000000907077223 */ /* 0x000fe20000000008 */
[----:B0-----:R-:W-:Y:S06]  /*02a0*/  @!P0 BRA `(.L_x_2) ;  /* 0x00000000000c8947 */ /* 0x001fec0003800000 */
[----:B------:R-:W-:-:S07]  /*02b0*/  MOV R8, 0x2d0 ;  /* 0x000002d000087802 */ /* 0x000fce0000000f00 */
[----:B------:R-:W-:Y:S05]  /*02c0*/  CALL.REL.NOINC `($__internal_0_$__cuda_sm3x_div_rn_noftz_f32_slowpath) ;  /* 0x0000001c00907944 */ /* 0x000fea0003c00000 */
[----:B------:R-:W-:-:S07]  /*02d0*/  MOV R7, R0 ;  /* 0x0000000000077202 */ /* 0x000fce0000000f00 */
.L_x_2:
[----:B------:R-:W-:Y:S05]  /*02e0*/  BSYNC.RECONVERGENT B2 ;  /* 0x0000000000027941 */ /* 0x000fea0003800200 */
.L_x_1:
[----:B------:R-:W2:Y:S01]  /*02f0*/  LDG.E R10, desc[UR10][R4.64+-0x1c] ;  /* 0xffffe40a040a7981 */ /* 0x000ea2000c1e1900 */
[----:B------:R-:W0:Y:S01]  /*0300*/  MUFU.RCP R0, R3 ;  /* 0x0000000300007308 */ /* 0x000e220000001000 */
[----:B------:R-:W-:Y:S02]  /*0310*/  BSSY.RECONVERGENT B2, `(.L_x_3) ;  /* 0x000000d000027945 */ /* 0x000fe40003800200 */
[----:B------:R1:W-:Y:S01]  /*0320*/  STG.E desc[UR10][R4.64+-0x20], R7 ;  /* 0xffffe00704007986 */ /* 0x0003e2000c10190a */
[----:B0-----:R-:W-:-:S04]  /*0330*/  FFMA R9, -R3, R0, 1 ;  /* 0x3f80000003097423 */ /* 0x001fc80000000100 */
[----:B------:R-:W-:Y:S01]  /*0340*/  FFMA R0, R0, R9, R0 ;  /* 0x0000000900007223 */ /* 0x000fe20000000000 */
[----:B--2---:R-:W0:Y:S03]  /*0350*/  FCHK P0, R10, R3 ;  /* 0x000000030a007302 */ /* 0x004e260000000000 */
[----:B------:R-:W-:-:S04]  /*0360*/  FFMA R8, R0, R10, RZ ;  /* 0x0000000a00087223 */ /* 0x000fc800000000ff */
[----:B------:R-:W-:-:S04]  /*0370*/  FFMA R9, -R3, R8, R10 ;  /* 0x0000000803097223 */ /* 0x000fc8000000010a */
[----:B------:R-:W-:Y:S01]  /*0380*/  FFMA R9, R0, R9, R8 ;  /* 0x0000000900097223 */ /* 0x000fe20000000008 */
[----:B01----:R-:W-:Y:S06]  /*0390*/  @!P0 BRA `(.L_x_4) ;  /* 0x0000000000108947 */ /* 0x003fec0003800000 */
[----:B------:R-:W-:Y:S02]  /*03a0*/  MOV R0, R10 ;  /* 0x0000000a00007202 */ /* 0x000fe40000000f00 */
[----:B------:R-:W-:-:S07]  /*03b0*/  MOV R8, 0x3d0 ;  /* 0x000003d000087802 */ /* 0x000fce0000000f00 */
[----:B------:R-:W-:Y:S05]  /*03c0*/  CALL.REL.NOINC `($__internal_0_$__cuda_sm3x_div_rn_noftz_f32_slowpath) ;  /* 0x0000001c00507944 */ /* 0x000fea0003c00000 */
[----:B------:R-:W-:-:S07]  /*03d0*/  MOV R9, R0 ;  /* 0x0000000000097202 */ /* 0x000fce0000000f00 */
.L_x_4:
[----:B------:R-:W-:Y:S05]  /*03e0*/  BSYNC.RECONVERGENT B2 ;  /* 0x0000000000027941 */ /* 0x000fea0003800200 */
.L_x_3:
        /* <DEDUP_REMOVED lines=15> */
.L_x_6:
[----:B------:R-:W-:Y:S05]  /*04e0*/  BSYNC.RECONVERGENT B2 ;  /* 0x0000000000027941 */ /* 0x000fea0003800200 */
.L_x_5:
        /* <DEDUP_REMOVED lines=15> */
.L_x_8:
[----:B------:R-:W-:Y:S05]  /*05e0*/  BSYNC.RECONVERGENT B2 ;  /* 0x0000000000027941 */ /* 0x000fea0003800200 */
.L_x_7:
        /* <DEDUP_REMOVED lines=15> */
.L_x_10:
[----:B------:R-:W-:Y:S05]  /*06e0*/  BSYNC.RECONVERGENT B2 ;  /* 0x0000000000027941 */ /* 0x000fea0003800200 */
.L_x_9:
        /* <DEDUP_REMOVED lines=15> */
.L_x_12:
[----:B------:R-:W-:Y:S05]  /*07e0*/  BSYNC.RECONVERGENT B2 ;  /* 0x0000000000027941 */ /* 0x000fea0003800200 */
.L_x_11:
        /* <DEDUP_REMOVED lines=15> */
.L_x_14:
[----:B------:R-:W-:Y:S05]  /*08e0*/  BSYNC.RECONVERGENT B2 ;  /* 0x0000000000027941 */ /* 0x000fea0003800200 */
.L_x_13:
        /* <DEDUP_REMOVED lines=15> */
.L_x_16:
[----:B------:R-:W-:Y:S05]  /*09e0*/  BSYNC.RECONVERGENT B2 ;  /* 0x0000000000027941 */ /* 0x000fea0003800200 */
.L_x_15:
        /* <DEDUP_REMOVED lines=15> */
.L_x_18:
[----:B------:R-:W-:Y:S05]  /*0ae0*/  BSYNC.RECONVERGENT B2 ;  /* 0x0000000000027941 */ /* 0x000fea0003800200 */
.L_x_17:
        /* <DEDUP_REMOVED lines=15> */
.L_x_20:
[----:B------:R-:W-:Y:S05]  /*0be0*/  BSYNC.RECONVERGENT B2 ;  /* 0x0000000000027941 */ /* 0x000fea0003800200 */
.L_x_19:
        /* <DEDUP_REMOVED lines=15> */
.L_x_22:
[----:B------:R-:W-:Y:S05]  /*0ce0*/  BSYNC.RECONVERGENT B2 ;  /* 0x0000000000027941 */ /* 0x000fea0003800200 */
.L_x_21:
        /* <DEDUP_REMOVED lines=15> */
.L_x_24:
[----:B------:R-:W-:Y:S05]  /*0de0*/  BSYNC.RECONVERGENT B2 ;  /* 0x0000000000027941 */ /* 0x000fea0003800200 */
.L_x_23:
        /* <DEDUP_REMOVED lines=15> */
.L_x_26:
[----:B------:R-:W-:Y:S05]  /*0ee0*/  BSYNC.RECONVERGENT B2 ;  /* 0x0000000000027941 */ /* 0x000fea0003800200 */
.L_x_25:
        /* <DEDUP_REMOVED lines=15> */
.L_x_28:
[----:B------:R-:W-:Y:S05]  /*0fe0*/  BSYNC.RECONVERGENT B2 ;  /* 0x0000000000027941 */ /* 0x000fea0003800200 */
.L_x_27:
        /* <DEDUP_REMOVED lines=15> */
.L_x_30:
[----:B------:R-:W-:Y:S05]  /*10e0*/  BSYNC.RECONVERGENT B2 ;  /* 0x0000000000027941 */ /* 0x000fea0003800200 */
.L_x_29:
        /* <DEDUP_REMOVED lines=15> */
.L_x_32:
[----:B------:R-:W-:Y:S05]  /*11e0*/  BSYNC.RECONVERGENT B2 ;  /* 0x0000000000027941 */ /* 0x000fea0003800200 */
.L_x_31:
[----:B------:R0:W-:Y:S01]  /*11f0*/  STG.E desc[UR10][R4.64+0x1c], R9 ;  /* 0x00001c0904007986 */ /* 0x0001e2000c10190a */
[----:B------:R-:W-:Y:S01]  /*1200*/  IADD3 R6, PT, PT, R6, 0x10, RZ ;  /* 0x0000001006067810 */ /* 0x000fe20007ffe0ff */
[----:B------:R-:W-:Y:S06]  /*1210*/  BRA.U UP0, `(.L_x_33) ;  /* 0xffffffed00e87547 */ /* 0x000fec000b83ffff */
.L_x_0:
[----:B------:R-:W-:-:S13]  /*1220*/  ISETP.NE.AND P0, PT, RZ, UR8, PT ;  /* 0x00000008ff007c0c */ /* 0x000fda000bf05270 */
[----:B------:R-:W-:Y:S05]  /*1230*/  @!P0 EXIT ;  /* 0x000000000000894d */ /* 0x000fea0003800000 */
[----:B------:R-:W1:Y:S01]  /*1240*/  LDCU UR5, c[0x0][0x390] ;  /* 0x00007200ff0577ac */ /* 0x000e620008000800 */
[----:B------:R-:W-:Y:S02]  /*1250*/  UISETP.GE.U32.AND UP0, UPT, UR8, 0x8, UPT ;  /* 0x000000080800788c */ /* 0x000fe4000bf06070 */
[----:B-1----:R-:W-:-:S07]  /*1260*/  ULOP3.LUT UR5, UR5, 0x7, URZ, 0xc0, !UPT ;  /* 0x0000000705057892 */ /* 0x002fce000f8ec0ff */
[----:B------:R-:W-:Y:S05]  /*1270*/  BRA.U !UP0, `(.L_x_34) ;  /* 0x0000000908107547 */ /* 0x000fea000b800000 */
[----:B0-----:R-:W0:Y:S01]  /*1280*/  LDC.64 R4, c[0x0][0x380] ;  /* 0x0000e000ff047b82 */ /* 0x001e220000000a00 */
[----:B------:R-:W-:-:S05]  /*1290*/  IADD3 R7, PT, PT, R2, UR4, RZ ;  /* 0x0000000402077c10 */ /* 0x000fca000fffe0ff */
[----:B0-----:R-:W-:-:S05]  /*12a0*/  IMAD.WIDE R4, R7, 0x4, R4 ;  /* 0x0000000407047825 */ /* 0x001fca00078e0204 */
[----:B------:R-:W2:Y:S01]  /*12b0*/  LDG.E R8, desc[UR10][R4.64] ;  /* 0x0000000a04087981 */ /* 0x000ea2000c1e1900 */
[----:B------:R-:W0:Y:S01]  /*12c0*/  MUFU.RCP R0, R3 ;  /* 0x0000000300007308 */ /* 0x000e220000001000 */
[----:B------:R-:W-:Y:S01]  /*12d0*/  BSSY.RECONVERGENT B2, `(.L_x_35) ;  /* 0x000000c000027945 */ /* 0x000fe20003800200 */
[----:B0-----:R-:W-:-:S04]  /*12e0*/  FFMA R7, -R3, R0, 1 ;  /* 0x3f80000003077423 */ /* 0x001fc80000000100 */
[----:B------:R-:W-:Y:S02]  /*12f0*/  FFMA R0, R0, R7, R0 ;  /* 0x0000000700007223 */ /* 0x000fe40000000000 */
[----:B--2---:R-:W0:Y:S02]  /*1300*/  FCHK P0, R8, R3 ;  /* 0x0000000308007302 */ /* 0x004e240000000000 */
[----:B------:R-:W-:-:S04]  /*1310*/  FFMA R6, R0, R8, RZ ;  /* 0x0000000800067223 */ /* 0x000fc800000000ff */
[----:B------:R-:W-:-:S04]  /*1320*/  FFMA R7, -R3, R6, R8 ;  /* 0x0000000603077223 */ /* 0x000fc80000000108 */
[----:B------:R-:W-:Y:S01]  /*1330*/  FFMA R7, R0, R7, R6 ;  /* 0x0000000700077223 */ /* 0x000fe20000000006 */
[----:B0-----:R-:W-:Y:S06]  /*1340*/  @!P0 BRA `(.L_x_36) ;  /* 0x0000000000108947 */ /* 0x001fec0003800000 */
[----:B------:R-:W-:Y:S02]  /*1350*/  MOV R0, R8 ;  /* 0x0000000800007202 */ /* 0x000fe40000000f00 */
[----:B------:R-:W-:-:S07]  /*1360*/  MOV R8, 0x1380 ;  /* 0x0000138000087802 */ /* 0x000fce0000000f00 */
[----:B------:R-:W-:Y:S05]  /*1370*/  CALL.REL.NOINC `($__internal_0_$__cuda_sm3x_div_rn_noftz_f32_slowpath) ;  /* 0x0000000c00647944 */ /* 0x000fea0003c00000 */
[----:B------:R-:W-:-:S07]  /*1380*/  MOV R7, R0 ;  /* 0x0000000000077202 */ /* 0x000fce0000000f00 */
.L_x_36:
[----:B------:R-:W-:Y:S05]  /*1390*/  BSYNC.RECONVERGENT B2 ;  /* 0x0000000000027941 */ /* 0x000fea0003800200 */
.L_x_35:
        /* <DEDUP_REMOVED lines=15> */
.L_x_38:
[----:B------:R-:W-:Y:S05]  /*1490*/  BSYNC.RECONVERGENT B2 ;  /* 0x0000000000027941 */ /* 0x000fea0003800200 */
.L_x_37:
        /* <DEDUP_REMOVED lines=15> */
.L_x_40:
[----:B------:R-:W-:Y:S05]  /*1590*/  BSYNC.RECONVERGENT B2 ;  /* 0x0000000000027941 */ /* 0x000fea0003800200 */
.L_x_39:
        /* <DEDUP_REMOVED lines=15> */
.L_x_42:
[----:B------:R-:W-:Y:S05]  /*1690*/  BSYNC.RECONVERGENT B2 ;  /* 0x0000000000027941 */ /* 0x000fea0003800200 */
.L_x_41:
        /* <DEDUP_REMOVED lines=15> */
.L_x_44:
[----:B------:R-:W-:Y:S05]  /*1790*/  BSYNC.RECONVERGENT B2 ;  /* 0x0000000000027941 */ /* 0x000fea0003800200 */
.L_x_43:
        /* <DEDUP_REMOVED lines=15> */
.L_x_46:
[----:B------:R-:W-:Y:S05]  /*1890*/  BSYNC.RECONVERGENT B2 ;  /* 0x0000000000027941 */ /* 0x000fea0003800200 */
.L_x_45:
        /* <DEDUP_REMOVED lines=15> */
.L_x_48:
[----:B------:R-:W-:Y:S05]  /*1990*/  BSYNC.RECONVERGENT B2 ;  /* 0x0000000000027941 */ /* 0x000fea0003800200 */
.L_x_47:
        /* <DEDUP_REMOVED lines=15> */
.L_x_50:
[----:B------:R-:W-:Y:S05]  /*1a90*/  BSYNC.RECONVERGENT B2 ;  /* 0x0000000000027941 */ /* 0x000fea0003800200 */
.L_x_49:
[----:B------:R1:W-:Y:S01]  /*1aa0*/  STG.E desc[UR10][R4.64+0x1c], R9 ;  /* 0x00001c0904007986 */ /* 0x0003e2000c10190a */
[----:B------:R-:W-:-:S12]  /*1ab0*/  UIADD3 UR4, UPT, UPT, UR4, 0x8, URZ ;  /* 0x0000000804047890 */ /* 0x000fd8000fffe0ff */
.L_x_34:
[----:B------:R-:W-:-:S13]  /*1ac0*/  ISETP.NE.AND P0, PT, RZ, UR5, PT ;  /* 0x00000005ff007c0c */ /* 0x000fda000bf05270 */
[----:B------:R-:W-:Y:S05]  /*1ad0*/  @!P0 EXIT ;  /* 0x000000000000894d */ /* 0x000fea0003800000 */
[----:B------:R-:W2:Y:S01]  /*1ae0*/  LDCU UR6, c[0x0][0x390] ;  /* 0x00007200ff0677ac */ /* 0x000ea20008000800 */
[----:B------:R-:W-:Y:S02]  /*1af0*/  UISETP.GE.U32.AND UP0, UPT, UR5, 0x4, UPT ;  /* 0x000000040500788c */ /* 0x000fe4000bf06070 */
[----:B--2---:R-:W-:-:S07]  /*1b00*/  ULOP3.LUT UR6, UR6, 0x3, URZ, 0xc0, !UPT ;  /* 0x0000000306067892 */ /* 0x004fce000f8ec0ff */
[----:B------:R-:W-:Y:S05]  /*1b10*/  BRA.U !UP0, `(.L_x_51) ;  /* 0x0000000508107547 */ /* 0x000fea000b800000 */
[----:B01----:R-:W0:Y:S01]  /*1b20*/  LDC.64 R4, c[0x0][0x380] ;  /* 0x0000e000ff047b82 */ /* 0x003e220000000a00 */
        /* <DEDUP_REMOVED lines=16> */
.L_x_53:
[----:B------:R-:W-:Y:S05]  /*1c30*/  BSYNC.RECONVERGENT B2 ;  /* 0x0000000000027941 */ /* 0x000fea0003800200 */
.L_x_52:
        /* <DEDUP_REMOVED lines=15> */
.L_x_55:
[----:B------:R-:W-:Y:S05]  /*1d30*/  BSYNC.RECONVERGENT B2 ;  /* 0x0000000000027941 */ /* 0x000fea0003800200 */
.L_x_54:
        /* <DEDUP_REMOVED lines=15> */
.L_x_57:
[----:B------:R-:W-:Y:S05]  /*1e30*/  BSYNC.RECONVERGENT B2 ;  /* 0x0000000000027941 */ /* 0x000fea0003800200 */
.L_x_56:
        /* <DEDUP_REMOVED lines=15> */
.L_x_59:
[----:B------:R-:W-:Y:S05]  /*1f30*/  BSYNC.RECONVERGENT B2 ;  /* 0x0000000000027941 */ /* 0x000fea0003800200 */
.L_x_58:
[----:B------:R2:W-:Y:S01]  /*1f40*/  STG.E desc[UR10][R4.64+0xc], R9 ;  /* 0x00000c0904007986 */ /* 0x0005e2000c10190a */
[----:B------:R-:W-:-:S12]  /*1f50*/  UIADD3 UR4, UPT, UPT, UR4, 0x4, URZ ;  /* 0x0000000404047890 */ /* 0x000fd8000fffe0ff */
.L_x_51:
[----:B------:R-:W-:-:S13]  /*1f60*/  ISETP.NE.AND P0, PT, RZ, UR6, PT ;  /* 0x00000006ff007c0c */ /* 0x000fda000bf05270 */
[----:B------:R-:W-:Y:S05]  /*1f70*/  @!P0 EXIT ;  /* 0x000000000000894d */ /* 0x000fea0003800000 */
[----:B012---:R-:W0:Y:S01]  /*1f80*/  LDC.64 R4, c[0x0][0x380] ;  /* 0x0000e000ff047b82 */ /* 0x007e220000000a00 */
[----:B------:R-:W-:Y:S01]  /*1f90*/  IADD3 R11, PT, PT, R2, UR4, RZ ;  /* 0x00000004020b7c10 */ /* 0x000fe2000fffe0ff */
[----:B------:R-:W-:-:S12]  /*1fa0*/  UIADD3 UR5, UPT, UPT, -UR6, URZ, URZ ;  /* 0x000000ff06057290 */ /* 0x000fd8000fffe1ff */
.L_x_62:
[----:B01----:R-:W-:-:S05]  /*1fb0*/  IMAD.WIDE R6, R11, 0x4, R4 ;  /* 0x000000040b067825 */ /* 0x003fca00078e0204 */
        /* <DEDUP_REMOVED lines=16> */
.L_x_61:
[----:B------:R-:W-:Y:S05]  /*20c0*/  BSYNC.RECONVERGENT B2 ;  /* 0x0000000000027941 */ /* 0x000fea0003800200 */
.L_x_60:
[----:B------:R1:W-:Y:S01]  /*20d0*/  STG.E desc[UR10][R6.64], R9 ;  /* 0x0000000906007986 */ /* 0x0003e2000c10190a */
[----:B------:R-:W-:Y:S01]  /*20e0*/  IADD3 R11, PT, PT, R11, 0x1, RZ ;  /* 0x000000010b0b7810 */ /* 0x000fe20007ffe0ff */
[----:B------:R-:W-:Y:S06]  /*20f0*/  BRA.U UP0, `(.L_x_62) ;  /* 0xfffffffd00ac7547 */ /* 0x000fec000b83ffff */
[----:B------:R-:W-:Y:S05]  /*2100*/  EXIT ;  /* 0x000000000000794d */ /* 0x000fea0003800000 */
        .weak           $__internal_0_$__cuda_sm3x_div_rn_noftz_f32_slowpath
        .type           $__internal_0_$__cuda_sm3x_div_rn_noftz_f32_slowpath,@function
        .size           $__internal_0_$__cuda_sm3x_div_rn_noftz_f32_slowpath,(.L_x_100 - $__internal_0_$__cuda_sm3x_div_rn_noftz_f32_slowpath)
$__internal_0_$__cuda_sm3x_div_rn_noftz_f32_slowpath:
[----:B------:R-:W-:Y:S01]  /*2110*/  SHF.R.U32.HI R9, RZ, 0x17, R3 ;  /* 0x00000017ff097819 */ /* 0x000fe20000011603 */
[----:B------:R-:W-:Y:S01]  /*2120*/  BSSY.RECONVERGENT B0, `(.L_x_63) ;  /* 0x0000063000007945 */ /* 0x000fe20003800200 */
[----:B------:R-:W-:Y:S02]  /*2130*/  SHF.R.U32.HI R10, RZ, 0x17, R0 ;  /* 0x00000017ff0a7819 */ /* 0x000fe40000011600 */
[----:B------:R-:W-:Y:S02]  /*2140*/  LOP3.LUT R9, R9, 0xff, RZ, 0xc0, !PT ;  /* 0x000000ff09097812 */ /* 0x000fe400078ec0ff */
[----:B------:R-:W-:Y:S02]  /*2150*/  LOP3.LUT R14, R10, 0xff, RZ, 0xc0, !PT ;  /* 0x000000ff0a0e7812 */ /* 0x000fe400078ec0ff */
[----:B------:R-:W-:Y:S02]  /*2160*/  IADD3 R15, PT, PT, R9, -0x1, RZ ;  /* 0xffffffff090f7810 */ /* 0x000fe40007ffe0ff */
[----:B------:R-:W-:-:S02]  /*2170*/  IADD3 R12, PT, PT, R14, -0x1, RZ ;  /* 0xffffffff0e0c7810 */ /* 0x000fc40007ffe0ff */
[----:B------:R-:W-:Y:S02]  /*2180*/  ISETP.GT.U32.AND P0, PT, R15, 0xfd, PT ;  /* 0x000000fd0f00780c */ /* 0x000fe40003f04070 */
[----:B------:R-:W-:Y:S02]  /*2190*/  MOV R13, R3 ;  /* 0x00000003000d7202 */ /* 0x000fe40000000f00 */
[----:B------:R-:W-:-:S13]  /*21a0*/  ISETP.GT.U32.OR P0, PT, R12, 0xfd, P0 ;  /* 0x000000fd0c00780c */ /* 0x000fda0000704470 */
[----:B------:R-:W-:Y:S01]  /*21b0*/  @!P0 MOV R10, RZ ;  /* 0x000000ff000a8202 */ /* 0x000fe20000000f00 */
[----:B------:R-:W-:Y:S06]  /*21c0*/  @!P0 BRA `(.L_x_64) ;  /* 0x00000000005c8947 */ /* 0x000fec0003800000 */
[----:B------:R-:W-:Y:S02]  /*21d0*/  FSETP.GTU.FTZ.AND P0, PT, |R0|, +INF , PT ;  /* 0x7f8000000000780b */ /* 0x000fe40003f1c200 */
[----:B------:R-:W-:-:S04]  /*21e0*/  FSETP.GTU.FTZ.AND P1, PT, |R3|, +INF , PT ;  /* 0x7f8000000300780b */ /* 0x000fc80003f3c200 */
[----:B------:R-:W-:-:S13]  /*21f0*/  PLOP3.LUT P0, PT, P0, P1, PT, 0xf8, 0x8f ;  /* 0x00000000008f781c */ /* 0x000fda0000703f70 */
[----:B------:R-:W-:Y:S05]  /*2200*/  @P0 BRA `(.L_x_65) ;  /* 0x00000004004c0947 */ /* 0x000fea0003800000 */
[----:B------:R-:W-:-:S13]  /*2210*/  LOP3.LUT P0, RZ, R13, 0x7fffffff, R0, 0xc8, !PT ;  /* 0x7fffffff0dff7812 */ /* 0x000fda000780c800 */
[----:B------:R-:W-:Y:S05]  /*2220*/  @!P0 BRA `(.L_x_66) ;  /* 0x00000004003c8947 */ /* 0x000fea0003800000 */
[C---:B------:R-:W-:Y:S02]  /*2230*/  FSETP.NEU.FTZ.AND P2, PT, |R0|.reuse, +INF , PT ;  /* 0x7f8000000000780b */ /* 0x040fe40003f5d200 */
[----:B------:R-:W-:Y:S02]  /*2240*/  FSETP.NEU.FTZ.AND P1, PT, |R3|, +INF , PT ;  /* 0x7f8000000300780b */ /* 0x000fe40003f3d200 */
[----:B------:R-:W-:-:S11]  /*2250*/  FSETP.NEU.FTZ.AND P0, PT, |R0|, +INF , PT ;  /* 0x7f8000000000780b */ /* 0x000fd60003f1d200 */
[----:B------:R-:W-:Y:S05]  /*2260*/  @!P1 BRA !P2, `(.L_x_66) ;  /* 0x00000004002c9947 */ /* 0x000fea0005000000 */
[----:B------:R-:W-:-:S04]  /*2270*/  LOP3.LUT P2, RZ, R0, 0x7fffffff, RZ, 0xc0, !PT ;  /* 0x7fffffff00ff7812 */ /* 0x000fc8000784c0ff */
[----:B------:R-:W-:-:S13]  /*2280*/  PLOP3.LUT P1, PT, P1, P2, PT, 0x2f, 0xf2 ;  /* 0x0000000000f2781c */ /* 0x000fda0000f24577 */
[----:B------:R-:W-:Y:S05]  /*2290*/  @P1 BRA `(.L_x_67) ;  /* 0x0000000400181947 */ /* 0x000fea0003800000 */
[----:B------:R-:W-:-:S04]  /*22a0*/  LOP3.LUT P1, RZ, R13, 0x7fffffff, RZ, 0xc0, !PT ;  /* 0x7fffffff0dff7812 */ /* 0x000fc8000782c0ff */
[----:B------:R-:W-:-:S13]  /*22b0*/  PLOP3.LUT P0, PT, P0, P1, PT, 0x2f, 0xf2 ;  /* 0x0000000000f2781c */ /* 0x000fda0000702577 */
[----:B------:R-:W-:Y:S05]  /*22c0*/  @P0 BRA `(.L_x_68) ;  /* 0x0000000400000947 */ /* 0x000fea0003800000 */
[----:B------:R-:W-:Y:S02]  /*22d0*/  ISETP.GE.AND P0, PT, R12, RZ, PT ;  /* 0x000000ff0c00720c */ /* 0x000fe40003f06270 */
[----:B------:R-:W-:-:S11]  /*22e0*/  ISETP.GE.AND P1, PT, R15, RZ, PT ;  /* 0x000000ff0f00720c */ /* 0x000fd60003f26270 */
[----:B------:R-:W-:Y:S01]  /*22f0*/  @P0 MOV R10, RZ ;  /* 0x000000ff000a0202 */ /* 0x000fe20000000f00 */
[----:B------:R-:W-:Y:S01]  /*2300*/  @!P0 FFMA R0, R0, 1.84467440737095516160e+19, RZ ;  /* 0x5f80000000008823 */ /* 0x000fe200000000ff */
[----:B------:R-:W-:Y:S01]  /*2310*/  @!P0 MOV R10, 0xffffffc0 ;  /* 0xffffffc0000a8802 */ /* 0x000fe20000000f00 */
[----:B------:R-:W-:-:S03]  /*2320*/  @!P1 FFMA R13, R3, 1.84467440737095516160e+19, RZ ;  /* 0x5f800000030d9823 */ /* 0x000fc600000000ff */
[----:B------:R-:W-:-:S07]  /*2330*/  @!P1 IADD3 R10, PT, PT, R10, 0x40, RZ ;  /* 0x000000400a0a9810 */ /* 0x000fce0007ffe0ff */
.L_x_64:
[----:B------:R-:W-:Y:S01]  /*2340*/  LEA R12, R9, 0xc0800000, 0x17 ;  /* 0xc0800000090c7811 */ /* 0x000fe200078eb8ff */
[----:B------:R-:W-:Y:S01]  /*2350*/  BSSY.RECONVERGENT B1, `(.L_x_69) ;  /* 0x0000036000017945 */ /* 0x000fe20003800200 */
[----:B------:R-:W-:Y:S02]  /*2360*/  IADD3 R14, PT, PT, R14, -0x7f, RZ ;  /* 0xffffff810e0e7810 */ /* 0x000fe40007ffe0ff */
[----:B------:R-:W-:-:S03]  /*2370*/  IADD3 R16, PT, PT, -R12, R13, RZ ;  /* 0x0000000d0c107210 */ /* 0x000fc60007ffe1ff */
[----:B------:R-:W-:Y:S01]  /*2380*/  IMAD R0, R14, -0x800000, R0 ;  /* 0xff8000000e007824 */ /* 0x000fe200078e0200 */
[----:B------:R-:W0:Y:S01]  /*2390*/  MUFU.RCP R13, R16 ;  /* 0x00000010000d7308 */ /* 0x000e220000001000 */
[----:B------:R-:W-:-:S04]  /*23a0*/  FADD.FTZ R15, -R16, -RZ ;  /* 0x800000ff100f7221 */ /* 0x000fc80000010100 */
[----:B0-----:R-:W-:-:S04]  /*23b0*/  FFMA R12, R13, R15, 1 ;  /* 0x3f8000000d0c7423 */ /* 0x001fc8000000000f */
[----:B------:R-:W-:-:S04]  /*23c0*/  FFMA R13, R13, R12, R13 ;  /* 0x0000000c0d0d7223 */ /* 0x000fc8000000000d */
[----:B------:R-:W-:-:S04]  /*23d0*/  FFMA R12, R0, R13, RZ ;  /* 0x0000000d000c7223 */ /* 0x000fc800000000ff */
[----:B------:R-:W-:-:S04]  /*23e0*/  FFMA R17, R15, R12, R0 ;  /* 0x0000000c0f117223 */ /* 0x000fc80000000000 */
[----:B------:R-:W-:Y:S01]  /*23f0*/  FFMA R12, R13, R17, R12 ;  /* 0x000000110d0c7223 */ /* 0x000fe2000000000c */
[----:B------:R-:W-:-:S03]  /*2400*/  IADD3 R17, PT, PT, R14, 0x7f, -R9 ;  /* 0x0000007f0e117810 */ /* 0x000fc60007ffe809 */
[----:B------:R-:W-:Y:S01]  /*2410*/  FFMA R15, R15, R12, R0 ;  /* 0x0000000c0f0f7223 */ /* 0x000fe20000000000 */
[----:B------:R-:W-:-:S03]  /*2420*/  IADD3 R17, PT, PT, R17, R10, RZ ;  /* 0x0000000a11117210 */ /* 0x000fc60007ffe0ff */
[----:B------:R-:W-:-:S05]  /*2430*/  FFMA R0, R13, R15, R12 ;  /* 0x0000000f0d007223 */ /* 0x000fca000000000c */
[----:B------:R-:W-:-:S04]  /*2440*/  SHF.R.U32.HI R9, RZ, 0x17, R0 ;  /* 0x00000017ff097819 */ /* 0x000fc80000011600 */
[----:B------:R-:W-:-:S04]  /*2450*/  LOP3.LUT R9, R9, 0xff, RZ, 0xc0, !PT ;  /* 0x000000ff09097812 */ /* 0x000fc800078ec0ff */
[----:B------:R-:W-:-:S04]  /*2460*/  IADD3 R14, PT, PT, R9, R17, RZ ;  /* 0x00000011090e7210 */ /* 0x000fc80007ffe0ff */
[----:B------:R-:W-:-:S04]  /*2470*/  IADD3 R9, PT, PT, R14, -0x1, RZ ;  /* 0xffffffff0e097810 */ /* 0x000fc80007ffe0ff */
[----:B------:R-:W-:-:S13]  /*2480*/  ISETP.GE.U32.AND P0, PT, R9, 0xfe, PT ;  /* 0x000000fe0900780c */ /* 0x000fda0003f06070 */
[----:B------:R-:W-:Y:S05]  /*2490*/  @!P0 BRA `(.L_x_70) ;  /* 0x0000000000808947 */ /* 0x000fea0003800000 */
[----:B------:R-:W-:-:S13]  /*24a0*/  ISETP.GT.AND P0, PT, R14, 0xfe, PT ;  /* 0x000000fe0e00780c */ /* 0x000fda0003f04270 */
[----:B------:R-:W-:Y:S05]  /*24b0*/  @P0 BRA `(.L_x_71) ;  /* 0x00000000006c0947 */ /* 0x000fea0003800000 */
[----:B------:R-:W-:-:S13]  /*24c0*/  ISETP.GE.AND P0, PT, R14, 0x1, PT ;  /* 0x000000010e00780c */ /* 0x000fda0003f06270 */
[----:B------:R-:W-:Y:S05]  /*24d0*/  @P0 BRA `(.L_x_72) ;  /* 0x0000000000740947 */ /* 0x000fea0003800000 */
[----:B------:R-:W-:Y:S02]  /*24e0*/  ISETP.GE.AND P0, PT, R14, -0x18, PT ;  /* 0xffffffe80e00780c */ /* 0x000fe40003f06270 */
[----:B------:R-:W-:-:S11]  /*24f0*/  LOP3.LUT R0, R0, 0x80000000, RZ, 0xc0, !PT ;  /* 0x8000000000007812 */ /* 0x000fd600078ec0ff */
[----:B------:R-:W-:Y:S05]  /*2500*/  @!P0 BRA `(.L_x_72) ;  /* 0x0000000000688947 */ /* 0x000fea0003800000 */
[-CC-:B------:R-:W-:Y:S01]  /*2510*/  FFMA.RZ R9, R13, R15.reuse, R12.reuse ;  /* 0x0000000f0d097223 */ /* 0x180fe2000000c00c */
[C---:B------:R-:W-:Y:S02]  /*2520*/  ISETP.NE.AND P2, PT, R14.reuse, RZ, PT ;  /* 0x000000ff0e00720c */ /* 0x040fe40003f45270 */
[C---:B------:R-:W-:Y:S02]  /*2530*/  ISETP.NE.AND P1, PT, R14.reuse, RZ, PT ;  /* 0x000000ff0e00720c */ /* 0x040fe40003f25270 */
[----:B------:R-:W-:Y:S01]  /*2540*/  LOP3.LUT R10, R9, 0x7fffff, RZ, 0xc0, !PT ;  /* 0x007fffff090a7812 */ /* 0x000fe200078ec0ff */
[CCC-:B------:R-:W-:Y:S01]  /*2550*/  FFMA.RP R9, R13.reuse, R15.reuse, R12.reuse ;  /* 0x0000000f0d097223 */ /* 0x1c0fe2000000800c */
[----:B------:R-:W-:Y:S01]  /*2560*/  FFMA.RM R12, R13, R15, R12 ;  /* 0x0000000f0d0c7223 */ /* 0x000fe2000000400c */
[----:B------:R-:W-:Y:S02]  /*2570*/  IADD3 R13, PT, PT, R14, 0x20, RZ ;  /* 0x000000200e0d7810 */ /* 0x000fe40007ffe0ff */
[----:B------:R-:W-:-:S02]  /*2580*/  LOP3.LUT R10, R10, 0x800000, RZ, 0xfc, !PT ;  /* 0x008000000a0a7812 */ /* 0x000fc400078efcff */
[----:B------:R-:W-:Y:S02]  /*2590*/  IADD3 R14, PT, PT, -R14, RZ, RZ ;  /* 0x000000ff0e0e7210 */ /* 0x000fe40007ffe1ff */
[----:B------:R-:W-:Y:S02]  /*25a0*/  SHF.L.U32 R13, R10, R13, RZ ;  /* 0x0000000d0a0d7219 */ /* 0x000fe400000006ff */
[----:B------:R-:W-:Y:S02]  /*25b0*/  FSETP.NEU.FTZ.AND P0, PT, R9, R12, PT ;  /* 0x0000000c0900720b */ /* 0x000fe40003f1d000 */
[----:B------:R-:W-:Y:S02]  /*25c0*/  SEL R9, R14, RZ, P2 ;  /* 0x000000ff0e097207 */ /* 0x000fe40001000000 */
[----:B------:R-:W-:Y:S02]  /*25d0*/  ISETP.NE.AND P1, PT, R13, RZ, P1 ;  /* 0x000000ff0d00720c */ /* 0x000fe40000f25270 */
[----:B------:R-:W-:-:S02]  /*25e0*/  SHF.R.U32.HI R9, RZ, R9, R10 ;  /* 0x00000009ff097219 */ /* 0x000fc4000001160a */
[----:B------:R-:W-:Y:S02]  /*25f0*/  PLOP3.LUT P0, PT, P0, P1, PT, 0xf8, 0x8f ;  /* 0x00000000008f781c */ /* 0x000fe40000703f70 */
[----:B------:R-:W-:Y:S02]  /*2600*/  SHF.R.U32.HI R13, RZ, 0x1, R9 ;  /* 0x00000001ff0d7819 */ /* 0x000fe40000011609 */
[----:B------:R-:W-:-:S04]  /*2610*/  SEL R10, RZ, 0x1, !P0 ;  /* 0x00000001ff0a7807 */ /* 0x000fc80004000000 */
[----:B------:R-:W-:-:S04]  /*2620*/  LOP3.LUT R10, R10, 0x1, R13, 0xf8, !PT ;  /* 0x000000010a0a7812 */ /* 0x000fc800078ef80d */
[----:B------:R-:W-:-:S04]  /*2630*/  LOP3.LUT R10, R10, R9, RZ, 0xc0, !PT ;  /* 0x000000090a0a7212 */ /* 0x000fc800078ec0ff */
[----:B------:R-:W-:-:S04]  /*2640*/  IADD3 R13, PT, PT, R13, R10, RZ ;  /* 0x0000000a0d0d7210 */ /* 0x000fc80007ffe0ff */
[----:B------:R-:W-:Y:S01]  /*2650*/  LOP3.LUT R0, R13, R0, RZ, 0xfc, !PT ;  /* 0x000000000d007212 */ /* 0x000fe200078efcff */
[----:B------:R-:W-:Y:S06]  /*2660*/  BRA `(.L_x_72) ;  /* 0x0000000000107947 */ /* 0x000fec0003800000 */
.L_x_71:
[----:B------:R-:W-:-:S04]  /*2670*/  LOP3.LUT R0, R0, 0x80000000, RZ, 0xc0, !PT ;  /* 0x8000000000007812 */ /* 0x000fc800078ec0ff */
[----:B------:R-:W-:Y:S01]  /*2680*/  LOP3.LUT R0, R0, 0x7f800000, RZ, 0xfc, !PT ;  /* 0x7f80000000007812 */ /* 0x000fe200078efcff */
[----:B------:R-:W-:Y:S06]  /*2690*/  BRA `(.L_x_72) ;  /* 0x0000000000047947 */ /* 0x000fec0003800000 */
.L_x_70:
[----:B------:R-:W-:-:S07]  /*26a0*/  LEA R0, R17, R0, 0x17 ;  /* 0x0000000011007211 */ /* 0x000fce00078eb8ff */
.L_x_72:
[----:B------:R-:W-:Y:S05]  /*26b0*/  BSYNC.RECONVERGENT B1 ;  /* 0x0000000000017941 */ /* 0x000fea0003800200 */
.L_x_69:
[----:B------:R-:W-:Y:S05]  /*26c0*/  BRA `(.L_x_73) ;  /* 0x0000000000207947 */ /* 0x000fea0003800000 */
.L_x_68:
[----:B------:R-:W-:-:S04]  /*26d0*/  LOP3.LUT R0, R13, 0x80000000, R0, 0x48, !PT ;  /* 0x800000000d007812 */ /* 0x000fc800078e4800 */
[----:B------:R-:W-:Y:S01]  /*26e0*/  LOP3.LUT R0, R0, 0x7f800000, RZ, 0xfc, !PT ;  /* 0x7f80000000007812 */ /* 0x000fe200078efcff */
[----:B------:R-:W-:Y:S06]  /*26f0*/  BRA `(.L_x_73) ;  /* 0x0000000000147947 */ /* 0x000fec0003800000 */
.L_x_67:
[----:B------:R-:W-:Y:S01]  /*2700*/  LOP3.LUT R0, R13, 0x80000000, R0, 0x48, !PT ;  /* 0x800000000d007812 */ /* 0x000fe200078e4800 */
[----:B------:R-:W-:Y:S06]  /*2710*/  BRA `(.L_x_73) ;  /* 0x00000000000c7947 */ /* 0x000fec0003800000 */
.L_x_66:
[----:B------:R-:W0:Y:S01]  /*2720*/  MUFU.RSQ R0, -QNAN ;  /* 0xffc0000000007908 */ /* 0x000e220000001400 */
[----:B------:R-:W-:Y:S05]  /*2730*/  BRA `(.L_x_73) ;  /* 0x0000000000047947 */ /* 0x000fea0003800000 */
.L_x_65:
[----:B------:R-:W-:-:S07]  /*2740*/  FADD.FTZ R0, R0, R3 ;  /* 0x0000000300007221 */ /* 0x000fce0000010000 */
.L_x_73:
[----:B------:R-:W-:Y:S05]  /*2750*/  BSYNC.RECONVERGENT B0 ;  /* 0x0000000000007941 */ /* 0x000fea0003800200 */
.L_x_63:
[----:B------:R-:W-:-:S04]  /*2760*/  HFMA2 R9, -RZ, RZ, 0, 0 ;  /* 0x00000000ff097431 */ /* 0x000fc800000001ff */
[----:B0-----:R-:W-:Y:S05]  /*2770*/  RET.REL.NODEC R8 `(_Z16normalizeCentersPfPKiii) ;  /* 0xffffffd808207950 */ /* 0x001fea0003c3ffff */
.L_x_74:
[----:B------:R-:W-:-:S00]  /*2780*/  BRA `(.L_x_74) ;  /* 0xfffffffc00fc7947 */ /* 0x000fc0000383ffff */
[----:B------:R-:W-:-:S00]  /*2790*/  NOP ;  /* 0x0000000000007918 */ /* 0x000fc00000000000 */
        /* <DEDUP_REMOVED lines=14> */
.L_x_100:


//--------------------- .text._Z13updateCentersPKfPKiPfPiii --------------------------
	.section	.text._Z13updateCentersPKfPKiPfPiii,"ax",@progbits
	.align	128
        .global         _Z13updateCentersPKfPKiPfPiii
        .type           _Z13updateCentersPKfPKiPfPiii,@function
        .size           _Z13updateCentersPKfPKiPfPiii,(.L_x_103 - _Z13updateCentersPKfPKiPfPiii)
        .other          _Z13updateCentersPKfPKiPfPiii,@"STO_CUDA_ENTRY STV_DEFAULT"
_Z13updateCentersPKfPKiPfPiii:
.text._Z13updateCentersPKfPKiPfPiii:
        /* <DEDUP_REMOVED lines=9> */
[----:B------:R-:W1:Y:S07]  /*0090*/  LDCU.64 UR4, c[0x0][0x358] ;  /* 0x00006b00ff0477ac */ /* 0x000e6e0008000a00 */
[----:B------:R-:W2:Y:S08]  /*00a0*/  LDC R4, c[0x0][0x3a4] ;  /* 0x0000e900ff047b82 */ /* 0x000eb00000000800 */
[----:B------:R-:W3:Y:S01]  /*00b0*/  LDC.64 R6, c[0x0][0x398] ;  /* 0x0000e600ff067b82 */ /* 0x000ee20000000a00 */
[----:B0-----:R-:W-:-:S06]  /*00c0*/  IMAD.WIDE R2, R5, 0x4, R2 ;  /* 0x0000000405027825 */ /* 0x001fcc00078e0202 */
[----:B-1----:R-:W3:Y:S01]  /*00d0*/  LDG.E R3, desc[UR4][R2.64] ;  /* 0x0000000402037981 */ /* 0x002ee2000c1e1900 */
[----:B------:R-:W-:Y:S01]  /*00e0*/  IMAD.MOV.U32 R9, RZ, RZ, 0x1 ;  /* 0x00000001ff097424 */ /* 0x000fe200078e00ff */
[----:B--2---:R-:W-:Y:S01]  /*00f0*/  ISETP.GE.AND P0, PT, R4, 0x1, PT ;  /* 0x000000010400780c */ /* 0x004fe20003f06270 */
[----:B---3--:R-:W-:-:S05]  /*0100*/  IMAD.WIDE R6, R3, 0x4, R6 ;  /* 0x0000000403067825 */ /* 0x008fca00078e0206 */
[----:B------:R0:W-:Y:S07]  /*0110*/  REDG.E.ADD.STRONG.GPU desc[UR4][R6.64], R9 ;  /* 0x000000090600798e */ /* 0x0001ee000c12e104 */
[----:B------:R-:W-:Y:S05]  /*0120*/  @!P0 EXIT ;  /* 0x000000000000894d */ /* 0x000fea0003800000 */
[C---:B------:R-:W-:Y:S01]  /*0130*/  ISETP.GE.U32.AND P1, PT, R4.reuse, 0x10, PT ;  /* 0x000000100400780c */ /* 0x040fe20003f26070 */
[-C--:B------:R-:W-:Y:S01]  /*0140*/  IMAD R0, R3, R4.reuse, RZ ;  /* 0x0000000403007224 */ /* 0x080fe200078e02ff */
[----:B------:R-:W-:Y:S01]  /*0150*/  LOP3.LUT P0, R12, R4, 0xf, RZ, 0xc0, !PT ;  /* 0x0000000f040c7812 */ /* 0x000fe2000780c0ff */
[----:B------:R-:W-:Y:S02]  /*0160*/  IMAD R2, R5, R4, RZ ;  /* 0x0000000405027224 */ /* 0x000fe400078e02ff */
[----:B------:R-:W-:-:S08]  /*0170*/  IMAD.MOV.U32 R3, RZ, RZ, RZ ;  /* 0x000000ffff037224 */ /* 0x000fd000078e00ff */
[----:B------:R-:W-:Y:S05]  /*0180*/  @!P1 BRA `(.L_x_75) ;  /* 0x0000000000b49947 */ /* 0x000fea0003800000 */
[----:B------:R-:W-:Y:S01]  /*0190*/  LOP3.LUT R3, R4, 0x7ffffff0, RZ, 0xc0, !PT ;  /* 0x7ffffff004037812 */ /* 0x000fe200078ec0ff */
[----:B------:R-:W-:Y:S01]  /*01a0*/  IMAD.MOV.U32 R5, RZ, RZ, R0 ;  /* 0x000000ffff057224 */ /* 0x000fe200078e0000 */
[----:B------:R-:W-:Y:S02]  /*01b0*/  MOV R10, R2 ;  /* 0x00000002000a7202 */ /* 0x000fe40000000f00 */
[----:B------:R-:W-:-:S07]  /*01c0*/  IADD3 R11, PT, PT, -R3, RZ, RZ ;  /* 0x000000ff030b7210 */ /* 0x000fce0007ffe1ff */
.L_x_76:
[----:B0-----:R-:W0:Y:S08]  /*01d0*/  LDC.64 R6, c[0x0][0x380] ;  /* 0x0000e000ff067b82 */ /* 0x001e300000000a00 */
[----:B----4-:R-:W1:Y:S01]  /*01e0*/  LDC.64 R8, c[0x0][0x390] ;  /* 0x0000e400ff087b82 */ /* 0x010e620000000a00 */
[----:B0-----:R-:W-:-:S05]  /*01f0*/  IMAD.WIDE R6, R10, 0x4, R6 ;  /* 0x000000040a067825 */ /* 0x001fca00078e0206 */
[----:B------:R-:W2:Y:S01]  /*0200*/  LDG.E R13, desc[UR4][R6.64] ;  /* 0x00000004060d7981 */ /* 0x000ea2000c1e1900 */
[----:B-1----:R-:W-:-:S05]  /*0210*/  IMAD.WIDE R8, R5, 0x4, R8 ;  /* 0x0000000405087825 */ /* 0x002fca00078e0208 */
[----:B--2---:R0:W-:Y:S04]  /*0220*/  REDG.E.ADD.F32.FTZ.RN.STRONG.GPU desc[UR4][R8.64], R13 ;  /* 0x0000000d080079a6 */ /* 0x0041e8000c12f304 */
[----:B------:R-:W2:Y:S04]  /*0230*/  LDG.E R15, desc[UR4][R6.64+0x4] ;  /* 0x00000404060f7981 */ /* 0x000ea8000c1e1900 */
[----:B--2---:R1:W-:Y:S04]  /*0240*/  REDG.E.ADD.F32.FTZ.RN.STRONG.GPU desc[UR4][R8.64+0x4], R15 ;  /* 0x0000040f080079a6 */ /* 0x0043e8000c12f304 */
[----:B------:R-:W2:Y:S04]  /*0250*/  LDG.E R17, desc[UR4][R6.64+0x8] ;  /* 0x0000080406117981 */ /* 0x000ea8000c1e1900 */
[----:B--2---:R2:W-:Y:S04]  /*0260*/  REDG.E.ADD.F32.FTZ.RN.STRONG.GPU desc[UR4][R8.64+0x8], R17 ;  /* 0x00000811080079a6 */ /* 0x0045e8000c12f304 */
[----:B------:R-:W3:Y:S04]  /*0270*/  LDG.E R19, desc[UR4][R6.64+0xc] ;  /* 0x00000c0406137981 */ /* 0x000ee8000c1e1900 */
[----:B---3--:R3:W-:Y:S04]  /*0280*/  REDG.E.ADD.F32.FTZ.RN.STRONG.GPU desc[UR4][R8.64+0xc], R19 ;  /* 0x00000c13080079a6 */ /* 0x0087e8000c12f304 */
[----:B------:R-:W4:Y:S04]  /*0290*/  LDG.E R21, desc[UR4][R6.64+0x10] ;  /* 0x0000100406157981 */ /* 0x000f28000c1e1900 */
[----:B----4-:R4:W-:Y:S04]  /*02a0*/  REDG.E.ADD.F32.FTZ.RN.STRONG.GPU desc[UR4][R8.64+0x10], R21 ;  /* 0x00001015080079a6 */ /* 0x0109e8000c12f304 */
[----:B------:R-:W5:Y:S04]  /*02b0*/  LDG.E R23, desc[UR4][R6.64+0x14] ;  /* 0x0000140406177981 */ /* 0x000f68000c1e1900 */
[----:B-----5:R5:W-:Y:S04]  /*02c0*/  REDG.E.ADD.F32.FTZ.RN.STRONG.GPU desc[UR4][R8.64+0x14], R23 ;  /* 0x00001417080079a6 */ /* 0x020be8000c12f304 */
[----:B0-----:R-:W2:Y:S04]  /*02d0*/  LDG.E R13, desc[UR4][R6.64+0x18] ;  /* 0x00001804060d7981 */ /* 0x001ea8000c1e1900 */
[----:B--2---:R0:W-:Y:S04]  /*02e0*/  REDG.E.ADD.F32.FTZ.RN.STRONG.GPU desc[UR4][R8.64+0x18], R13 ;  /* 0x0000180d080079a6 */ /* 0x0041e8000c12f304 */
[----:B-1----:R-:W2:Y:S04]  /*02f0*/  LDG.E R15, desc[UR4][R6.64+0x1c] ;  /* 0x00001c04060f7981 */ /* 0x002ea8000c1e1900 */
[----:B--2---:R1:W-:Y:S04]  /*0300*/  REDG.E.ADD.F32.FTZ.RN.STRONG.GPU desc[UR4][R8.64+0x1c], R15 ;  /* 0x00001c0f080079a6 */ /* 0x0043e8000c12f304 */
[----:B------:R-:W2:Y:S04]  /*0310*/  LDG.E R17, desc[UR4][R6.64+0x20] ;  /* 0x0000200406117981 */ /* 0x000ea8000c1e1900 */
[----:B--2---:R2:W-:Y:S04]  /*0320*/  REDG.E.ADD.F32.FTZ.RN.STRONG.GPU desc[UR4][R8.64+0x20], R17 ;  /* 0x00002011080079a6 */ /* 0x0045e8000c12f304 */
[----:B---3--:R-:W3:Y:S04]  /*0330*/  LDG.E R19, desc[UR4][R6.64+0x24] ;  /* 0x0000240406137981 */ /* 0x008ee8000c1e1900 */
[----:B---3--:R3:W-:Y:S04]  /*0340*/  REDG.E.ADD.F32.FTZ.RN.STRONG.GPU desc[UR4][R8.64+0x24], R19 ;  /* 0x00002413080079a6 */ /* 0x0087e8000c12f304 */
[----:B----4-:R-:W4:Y:S04]  /*0350*/  LDG.E R21, desc[UR4][R6.64+0x28] ;  /* 0x0000280406157981 */ /* 0x010f28000c1e1900 */
[----:B----4-:R4:W-:Y:S04]  /*0360*/  REDG.E.ADD.F32.FTZ.RN.STRONG.GPU desc[UR4][R8.64+0x28], R21 ;  /* 0x00002815080079a6 */ /* 0x0109e8000c12f304 */
[----:B-----5:R-:W5:Y:S04]  /*0370*/  LDG.E R23, desc[UR4][R6.64+0x2c] ;  /* 0x00002c0406177981 */ /* 0x020f68000c1e1900 */
[----:B-----5:R4:W-:Y:S04]  /*0380*/  REDG.E.ADD.F32.FTZ.RN.STRONG.GPU desc[UR4][R8.64+0x2c], R23 ;  /* 0x00002c17080079a6 */ /* 0x0209e8000c12f304 */
[----:B0-----:R-:W5:Y:S04]  /*0390*/  LDG.E R13, desc[UR4][R6.64+0x30] ;  /* 0x00003004060d7981 */ /* 0x001f68000c1e1900 */
[----:B-----5:R4:W-:Y:S04]  /*03a0*/  REDG.E.ADD.F32.FTZ.RN.STRONG.GPU desc[UR4][R8.64+0x30], R13 ;  /* 0x0000300d080079a6 */ /* 0x0209e8000c12f304 */
[----:B-1----:R-:W5:Y:S04]  /*03b0*/  LDG.E R15, desc[UR4][R6.64+0x34] ;  /* 0x00003404060f7981 */ /* 0x002f68000c1e1900 */
[----:B-----5:R4:W-:Y:S04]  /*03c0*/  REDG.E.ADD.F32.FTZ.RN.STRONG.GPU desc[UR4][R8.64+0x34], R15 ;  /* 0x0000340f080079a6 */ /* 0x0209e8000c12f304 */
[----:B--2---:R-:W2:Y:S01]  /*03d0*/  LDG.E R17, desc[UR4][R6.64+0x38] ;  /* 0x0000380406117981 */ /* 0x004ea2000c1e1900 */
[----:B------:R-:W-:-:S05]  /*03e0*/  VIADD R11, R11, 0x10 ;  /* 0x000000100b0b7836 */ /* 0x000fca0000000000 */
[----:B------:R-:W-:Y:S01]  /*03f0*/  ISETP.NE.AND P1, PT, R11, RZ, PT ;  /* 0x000000ff0b00720c */ /* 0x000fe20003f25270 */
[----:B--2---:R4:W-:Y:S04]  /*0400*/  REDG.E.ADD.F32.FTZ.RN.STRONG.GPU desc[UR4][R8.64+0x38], R17 ;  /* 0x00003811080079a6 */ /* 0x0049e8000c12f304 */
[----:B---3--:R-:W2:Y:S01]  /*0410*/  LDG.E R19, desc[UR4][R6.64+0x3c] ;  /* 0x00003c0406137981 */ /* 0x008ea2000c1e1900 */
[----:B------:R-:W-:Y:S01]  /*0420*/  IADD3 R5, PT, PT, R5, 0x10, RZ ;  /* 0x0000001005057810 */ /* 0x000fe20007ffe0ff */
[----:B------:R-:W-:Y:S02]  /*0430*/  VIADD R10, R10, 0x10 ;  /* 0x000000100a0a7836 */ /* 0x000fe40000000000 */
[----:B--2---:R4:W-:Y:S04]  /*0440*/  REDG.E.ADD.F32.FTZ.RN.STRONG.GPU desc[UR4][R8.64+0x3c], R19 ;  /* 0x00003c13080079a6 */ /* 0x0049e8000c12f304 */
[----:B------:R-:W-:Y:S05]  /*0450*/  @P1 BRA `(.L_x_76) ;  /* 0xfffffffc005c1947 */ /* 0x000fea000383ffff */
.L_x_75:
[----:B------:R-:W-:Y:S05]  /*0460*/  @!P0 EXIT ;  /* 0x000000000000894d */ /* 0x000fea0003800000 */
[----:B------:R-:W-:Y:S02]  /*0470*/  ISETP.GE.U32.AND P0, PT, R12, 0x8, PT ;  /* 0x000000080c00780c */ /* 0x000fe40003f06070 */
[----:B------:R-:W-:-:S04]  /*0480*/  LOP3.LUT R14, R4, 0x7, RZ, 0xc0, !PT ;  /* 0x00000007040e7812 */ /* 0x000fc800078ec0ff */
[----:B------:R-:W-:-:S07]  /*0490*/  ISETP.NE.AND P1, PT, R14, RZ, PT ;  /* 0x000000ff0e00720c */ /* 0x000fce0003f25270 */
[----:B------:R-:W-:Y:S06]  /*04a0*/  @!P0 BRA `(.L_x_77) ;  /* 0x00000000005c8947 */ /* 0x000fec0003800000 */
[----:B0-----:R-:W0:Y:S01]  /*04b0*/  LDC.64 R6, c[0x0][0x380] ;  /* 0x0000e000ff067b82 */ /* 0x001e220000000a00 */
[----:B------:R-:W-:-:S07]  /*04c0*/  IADD3 R5, PT, PT, R2, R3, RZ ;  /* 0x0000000302057210 */ /* 0x000fce0007ffe0ff */
[----:B----4-:R-:W1:Y:S01]  /*04d0*/  LDC.64 R8, c[0x0][0x390] ;  /* 0x0000e400ff087b82 */ /* 0x010e620000000a00 */
[----:B0-----:R-:W-:-:S05]  /*04e0*/  IMAD.WIDE R6, R5, 0x4, R6 ;  /* 0x0000000405067825 */ /* 0x001fca00078e0206 */
[----:B------:R-:W2:Y:S01]  /*04f0*/  LDG.E R11, desc[UR4][R6.64] ;  /* 0x00000004060b7981 */ /* 0x000ea2000c1e1900 */
[----:B------:R-:W-:-:S04]  /*0500*/  IMAD.IADD R5, R0, 0x1, R3 ;  /* 0x0000000100057824 */ /* 0x000fc800078e0203 */
        /* <DEDUP_REMOVED lines=8> */
[----:B------:R-:W3:Y:S04]  /*0590*/  LDG.E R17, desc[UR4][R6.64+0x10] ;  /* 0x0000100406117981 */ /* 0x000ee8000c1e1900 */
[----:B---3--:R2:W-:Y:S04]  /*05a0*/  REDG.E.ADD.F32.FTZ.RN.STRONG.GPU desc[UR4][R8.64+0x10], R17 ;  /* 0x00001011080079a6 */ /* 0x0085e8000c12f304 */
[----:B------:R-:W3:Y:S04]  /*05b0*/  LDG.E R19, desc[UR4][R6.64+0x14] ;  /* 0x0000140406137981 */ /* 0x000ee8000c1e1900 */
[----:B---3--:R2:W-:Y:S04]  /*05c0*/  REDG.E.ADD.F32.FTZ.RN.STRONG.GPU desc[UR4][R8.64+0x14], R19 ;  /* 0x00001413080079a6 */ /* 0x0085e8000c12f304 */
[----:B0-----:R-:W3:Y:S04]  /*05d0*/  LDG.E R11, desc[UR4][R6.64+0x18] ;  /* 0x00001804060b7981 */ /* 0x001ee8000c1e1900 */
[----:B---3--:R2:W-:Y:S04]  /*05e0*/  REDG.E.ADD.F32.FTZ.RN.STRONG.GPU desc[UR4][R8.64+0x18], R11 ;  /* 0x0000180b080079a6 */ /* 0x0085e8000c12f304 */
[----:B-1----:R-:W3:Y:S01]  /*05f0*/  LDG.E R5, desc[UR4][R6.64+0x1c] ;  /* 0x00001c0406057981 */ /* 0x002ee2000c1e1900 */
[----:B------:R-:W-:-:S03]  /*0600*/  IADD3 R3, PT, PT, R3, 0x8, RZ ;  /* 0x0000000803037810 */ /* 0x000fc60007ffe0ff */
[----:B---3--:R2:W-:Y:S04]  /*0610*/  REDG.E.ADD.F32.FTZ.RN.STRONG.GPU desc[UR4][R8.64+0x1c], R5 ;  /* 0x00001c05080079a6 */ /* 0x0085e8000c12f304 */
.L_x_77:
[----:B------:R-:W-:Y:S05]  /*0620*/  @!P1 EXIT ;  /* 0x000000000000994d */ /* 0x000fea0003800000 */
[----:B------:R-:W-:Y:S02]  /*0630*/  ISETP.GE.U32.AND P0, PT, R14, 0x4, PT ;  /* 0x000000040e00780c */ /* 0x000fe40003f06070 */
[----:B------:R-:W-:-:S04]  /*0640*/  LOP3.LUT R10, R4, 0x3, RZ, 0xc0, !PT ;  /* 0x00000003040a7812 */ /* 0x000fc800078ec0ff */
[----:B------:R-:W-:-:S07]  /*0650*/  ISETP.NE.AND P1, PT, R10, RZ, PT ;  /* 0x000000ff0a00720c */ /* 0x000fce0003f25270 */
[----:B------:R-:W-:Y:S06]  /*0660*/  @!P0 BRA `(.L_x_78) ;  /* 0x00000000003c8947 */ /* 0x000fec0003800000 */
[----:B--2---:R-:W1:Y:S01]  /*0670*/  LDC.64 R4, c[0x0][0x380] ;  /* 0x0000e000ff047b82 */ /* 0x004e620000000a00 */
[----:B0-----:R-:W-:-:S04]  /*0680*/  IMAD.IADD R7, R2, 0x1, R3 ;  /* 0x0000000102077824 */ /* 0x001fc800078e0203 */
[----:B-1----:R-:W-:-:S03]  /*0690*/  IMAD.WIDE R6, R7, 0x4, R4 ;  /* 0x0000000407067825 */ /* 0x002fc600078e0204 */
[----:B------:R-:W0:Y:S02]  /*06a0*/  LDC.64 R4, c[0x0][0x390] ;  /* 0x0000e400ff047b82 */ /* 0x000e240000000a00 */
[----:B----4-:R-:W2:Y:S01]  /*06b0*/  LDG.E R9, desc[UR4][R6.64] ;  /* 0x0000000406097981 */ /* 0x010ea2000c1e1900 */
[----:B------:R-:W-:-:S05]  /*06c0*/  IADD3 R11, PT, PT, R0, R3, RZ ;  /* 0x00000003000b7210 */ /* 0x000fca0007ffe0ff */
[----:B0-----:R-:W-:-:S05]  /*06d0*/  IMAD.WIDE R4, R11, 0x4, R4 ;  /* 0x000000040b047825 */ /* 0x001fca00078e0204 */
[----:B--2---:R1:W-:Y:S04]  /*06e0*/  REDG.E.ADD.F32.FTZ.RN.STRONG.GPU desc[UR4][R4.64], R9 ;  /* 0x00000009040079a6 */ /* 0x0043e8000c12f304 */
[----:B------:R-:W2:Y:S04]  /*06f0*/  LDG.E R11, desc[UR4][R6.64+0x4] ;  /* 0x00000404060b7981 */ /* 0x000ea8000c1e1900 */
[----:B--2---:R1:W-:Y:S04]  /*0700*/  REDG.E.ADD.F32.FTZ.RN.STRONG.GPU desc[UR4][R4.64+0x4], R11 ;  /* 0x0000040b040079a6 */ /* 0x0043e8000c12f304 */
[----:B------:R-:W2:Y:S04]  /*0710*/  LDG.E R13, desc[UR4][R6.64+0x8] ;  /* 0x00000804060d7981 */ /* 0x000ea8000c1e1900 */
[----:B--2---:R1:W-:Y:S04]  /*0720*/  REDG.E.ADD.F32.FTZ.RN.STRONG.GPU desc[UR4][R4.64+0x8], R13 ;  /* 0x0000080d040079a6 */ /* 0x0043e8000c12f304 */
[----:B------:R-:W2:Y:S01]  /*0730*/  LDG.E R15, desc[UR4][R6.64+0xc] ;  /* 0x00000c04060f7981 */ /* 0x000ea2000c1e1900 */
[----:B------:R-:W-:-:S03]  /*0740*/  VIADD R3, R3, 0x4 ;  /* 0x0000000403037836 */ /* 0x000fc60000000000 */
[----:B--2---:R1:W-:Y:S04]  /*0750*/  REDG.E.ADD.F32.FTZ.RN.STRONG.GPU desc[UR4][R4.64+0xc], R15 ;  /* 0x00000c0f040079a6 */ /* 0x0043e8000c12f304 */
.L_x_78:
[----:B------:R-:W-:Y:S05]  /*0760*/  @!P1 EXIT ;  /* 0x000000000000994d */ /* 0x000fea0003800000 */
[----:B012-4-:R-:W0:Y:S01]  /*0770*/  LDC.64 R8, c[0x0][0x390] ;  /* 0x0000e400ff087b82 */ /* 0x017e220000000a00 */
[----:B------:R-:W-:Y:S01]  /*0780*/  IADD3 R11, PT, PT, R2, R3, RZ ;  /* 0x00000003020b7210 */ /* 0x000fe20007ffe0ff */
[----:B------:R-:W-:Y:S01]  /*0790*/  IMAD.IADD R13, R0, 0x1, R3 ;  /* 0x00000001000d7824 */ /* 0x000fe200078e0203 */
[----:B------:R-:W-:-:S05]  /*07a0*/  IADD3 R10, PT, PT, -R10, RZ, RZ ;  /* 0x000000ff0a0a7210 */ /* 0x000fca0007ffe1ff */
[----:B------:R-:W1:Y:S02]  /*07b0*/  LDC.64 R6, c[0x0][0x380] ;  /* 0x0000e000ff067b82 */ /* 0x000e640000000a00 */
.L_x_79:
[----:B-12---:R-:W-:-:S06]  /*07c0*/  IMAD.WIDE R2, R11, 0x4, R6 ;  /* 0x000000040b027825 */ /* 0x006fcc00078e0206 */
[----:B------:R-:W2:Y:S01]  /*07d0*/  LDG.E R3, desc[UR4][R2.64] ;  /* 0x0000000402037981 */ /* 0x000ea2000c1e1900 */
[----:B------:R-:W-:Y:S02]  /*07e0*/  VIADD R10, R10, 0x1 ;  /* 0x000000010a0a7836 */ /* 0x000fe40000000000 */
[----:B0-----:R-:W-:-:S03]  /*07f0*/  IMAD.WIDE R4, R13, 0x4, R8 ;  /* 0x000000040d047825 */ /* 0x001fc600078e0208 */
[----:B------:R-:W-:Y:S02]  /*0800*/  ISETP.NE.AND P0, PT, R10, RZ, PT ;  /* 0x000000ff0a00720c */ /* 0x000fe40003f05270 */
[----:B------:R-:W-:Y:S02]  /*0810*/  IADD3 R11, PT, PT, R11, 0x1, RZ ;  /* 0x000000010b0b7810 */ /* 0x000fe40007ffe0ff */
[----:B------:R-:W-:Y:S01]  /*0820*/  IADD3 R13, PT, PT, R13, 0x1, RZ ;  /* 0x000000010d0d7810 */ /* 0x000fe20007ffe0ff */
[----:B--2---:R2:W-:Y:S08]  /*0830*/  REDG.E.ADD.F32.FTZ.RN.STRONG.GPU desc[UR4][R4.64], R3 ;  /* 0x00000003040079a6 */ /* 0x0045f0000c12f304 */
[----:B------:R-:W-:Y:S05]  /*0840*/  @P0 BRA `(.L_x_79) ;  /* 0xfffffffc00dc0947 */ /* 0x000fea000383ffff */
[----:B------:R-:W-:Y:S05]  /*0850*/  EXIT ;  /* 0x000000000000794d */ /* 0x000fea0003800000 */
.L_x_80:
        /* <DEDUP_REMOVED lines=10> */
.L_x_103:


//--------------------- .text._Z14assignClustersPKfS0_Piiii --------------------------
	.section	.text._Z14assignClustersPKfS0_Piiii,"ax",@progbits
	.align	128
        .global         _Z14assignClustersPKfS0_Piiii
        .type           _Z14assignClustersPKfS0_Piiii,@function
        .size           _Z14assignClustersPKfS0_Piiii,(.L_x_101 - _Z14assignClustersPKfS0_Piiii)
        .other          _Z14assignClustersPKfS0_Piiii,@"STO_CUDA_ENTRY STV_DEFAULT"
_Z14assignClustersPKfS0_Piiii:
.text._Z14assignClustersPKfS0_Piiii:
        /* <DEDUP_REMOVED lines=8> */
[----:B------:R-:W0:Y:S01]  /*0080*/  LDCU UR4, c[0x0][0x3a0] ;  /* 0x00007400ff0477ac */ /* 0x000e220008000800 */
[----:B------:R-:W-:Y:S01]  /*0090*/  IMAD.MOV.U32 R7, RZ, RZ, RZ ;  /* 0x000000ffff077224 */ /* 0x000fe200078e00ff */
[----:B------:R-:W1:Y:S01]  /*00a0*/  LDCU.64 UR10, c[0x0][0x358] ;  /* 0x00006b00ff0a77ac */ /* 0x000e620008000a00 */
[----:B0-----:R-:W-:-:S09]  /*00b0*/  UISETP.GE.AND UP0, UPT, UR4, 0x1, UPT ;  /* 0x000000010400788c */ /* 0x001fd2000bf06270 */
[----:B-1----:R-:W-:Y:S05]  /*00c0*/  BRA.U !UP0, `(.L_x_81) ;  /* 0x0000000d08987547 */ /* 0x002fea000b800000 */
[----:B------:R-:W0:Y:S02]  /*00d0*/  LDCU UR5, c[0x0][0x39c] ;  /* 0x00007380ff0577ac */ /* 0x000e240008000800 */
[----:B0-----:R-:W-:-:S09]  /*00e0*/  UISETP.GE.AND UP0, UPT, UR5, 0x1, UPT ;  /* 0x000000010500788c */ /* 0x001fd2000bf06270 */
[----:B------:R-:W-:Y:S05]  /*00f0*/  BRA.U !UP0, `(.L_x_82) ;  /* 0x0000000908907547 */ /* 0x000fea000b800000 */
[----:B------:R-:W0:Y:S01]  /*0100*/  LDCU.64 UR12, c[0x0][0x380] ;  /* 0x00007000ff0c77ac */ /* 0x000e220008000a00 */
[----:B------:R-:W-:Y:S02]  /*0110*/  IMAD R8, R6, UR5, RZ ;  /* 0x0000000506087c24 */ /* 0x000fe4000f8e02ff */
[----:B------:R-:W-:Y:S02]  /*0120*/  HFMA2 R12, -RZ, RZ, 0, 0 ;  /* 0x00000000ff0c7431 */ /* 0x000fe400000001ff */
[----:B------:R-:W-:Y:S01]  /*0130*/  IMAD.MOV.U32 R11, RZ, RZ, 0x501502f9 ;  /* 0x501502f9ff0b7424 */ /* 0x000fe200078e00ff */
[----:B------:R-:W-:Y:S01]  /*0140*/  ULOP3.LUT UR6, UR5, 0x7ffffff8, URZ, 0xc0, !UPT ;  /* 0x7ffffff805067892 */ /* 0x000fe2000f8ec0ff */
[----:B------:R-:W-:Y:S01]  /*0150*/  IMAD.MOV.U32 R7, RZ, RZ, RZ ;  /* 0x000000ffff077224 */ /* 0x000fe200078e00ff */
[----:B------:R-:W-:Y:S01]  /*0160*/  SHF.R.S32.HI R9, RZ, 0x1f, R8 ;  /* 0x0000001fff097819 */ /* 0x000fe20000011408 */
[----:B------:R-:W-:Y:S02]  /*0170*/  ULOP3.LUT UR8, UR5, 0x7, URZ, 0xc0, !UPT ;  /* 0x0000000705087892 */ /* 0x000fe4000f8ec0ff */
[----:B------:R-:W-:-:S02]  /*0180*/  ULOP3.LUT UR5, UR5, 0x3, URZ, 0xc0, !UPT ;  /* 0x0000000305057892 */ /* 0x000fc4000f8ec0ff */
[----:B------:R-:W-:Y:S01]  /*0190*/  UIADD3 UR7, UPT, UPT, -UR6, URZ, URZ ;  /* 0x000000ff06077290 */ /* 0x000fe2000fffe1ff */
[----:B0-----:R-:W-:-:S04]  /*01a0*/  LEA R10, P0, R8, UR12, 0x2 ;  /* 0x0000000c080a7c11 */ /* 0x001fc8000f8010ff */
[----:B------:R-:W-:Y:S02]  /*01b0*/  IADD3 R10, P1, PT, R10, 0x10, RZ ;  /* 0x000000100a0a7810 */ /* 0x000fe40007f3e0ff */
[----:B------:R-:W-:-:S05]  /*01c0*/  LEA.HI.X R13, R8, UR13, R9, 0x2, P0 ;  /* 0x0000000d080d7c11 */ /* 0x000fca00080f1409 */
[----:B------:R-:W-:-:S07]  /*01d0*/  IMAD.X R13, RZ, RZ, R13, P1 ;  /* 0x000000ffff0d7224 */ /* 0x000fce00008e060d */
.L_x_91:
[----:B------:R-:W0:Y:S01]  /*01e0*/  LDCU UR12, c[0x0][0x39c] ;  /* 0x00007380ff0c77ac */ /* 0x000e220008000800 */
[----:B------:R-:W-:Y:S01]  /*01f0*/  MOV R14, RZ ;  /* 0x000000ff000e7202 */ /* 0x000fe20000000f00 */
[----:B------:R-:W-:Y:S01]  /*0200*/  UMOV UR4, URZ ;  /* 0x000000ff00047c82 */ /* 0x000fe20008000000 */
[----:B0-----:R-:W-:Y:S02]  /*0210*/  UISETP.GE.U32.AND UP0, UPT, UR12, 0x8, UPT ;  /* 0x000000080c00788c */ /* 0x001fe4000bf06070 */
[----:B------:R-:W-:-:S07]  /*0220*/  IMAD R0, R12, UR12, RZ ;  /* 0x0000000c0c007c24 */ /* 0x000fce000f8e02ff */
[----:B------:R-:W-:Y:S05]  /*0230*/  BRA.U !UP0, `(.L_x_83) ;  /* 0x0000000108c07547 */ /* 0x000fea000b800000 */
[----:B------:R-:W0:Y:S01]  /*0240*/  LDC.64 R2, c[0x0][0x388] ;  /* 0x0000e200ff027b82 */ /* 0x000e220000000a00 */
[----:B------:R-:W-:Y:S01]  /*0250*/  IMAD.MOV.U32 R14, RZ, RZ, RZ ;  /* 0x000000ffff0e7224 */ /* 0x000fe200078e00ff */
[----:B------:R-:W-:Y:S01]  /*0260*/  UMOV UR4, UR7 ;  /* 0x0000000700047c82 */ /* 0x000fe20008000000 */
[----:B------:R-:W-:Y:S02]  /*0270*/  IMAD.MOV.U32 R4, RZ, RZ, R10 ;  /* 0x000000ffff047224 */ /* 0x000fe400078e000a */
[----:B------:R-:W-:Y:S02]  /*0280*/  IMAD.MOV.U32 R5, RZ, RZ, R13 ;  /* 0x000000ffff057224 */ /* 0x000fe400078e000d */
[----:B0-----:R-:W-:-:S03]  /*0290*/  IMAD.WIDE.U32 R2, R0, 0x4, R2 ;  /* 0x0000000400027825 */ /* 0x001fc600078e0002 */
[----:B------:R-:W-:-:S04]  /*02a0*/  IADD3 R2, P0, PT, R2, 0x10, RZ ;  /* 0x0000001002027810 */ /* 0x000fc80007f1e0ff */
[----:B------:R-:W-:-:S09]  /*02b0*/  IADD3.X R3, PT, PT, RZ, R3, RZ, P0, !PT ;  /* 0x00000003ff037210 */ /* 0x000fd200007fe4ff */
.L_x_84:
[----:B------:R-:W2:Y:S04]  /*02c0*/  LDG.E R21, desc[UR10][R4.64+-0x10] ;  /* 0xfffff00a04157981 */ /* 0x000ea8000c1e1900 */
[----:B------:R-:W2:Y:S04]  /*02d0*/  LDG.E R22, desc[UR10][R2.64+-0x10] ;  /* 0xfffff00a02167981 */ /* 0x000ea8000c1e1900 */
[----:B------:R-:W3:Y:S04]  /*02e0*/  LDG.E R25, desc[UR10][R4.64+-0xc] ;  /* 0xfffff40a04197981 */ /* 0x000ee8000c1e1900 */
[----:B------:R-:W3:Y:S04]  /*02f0*/  LDG.E R26, desc[UR10][R2.64+-0xc] ;  /* 0xfffff40a021a7981 */ /* 0x000ee8000c1e1900 */
[----:B------:R-:W4:Y:S04]  /*0300*/  LDG.E R16, desc[UR10][R4.64+-0x8] ;  /* 0xfffff80a04107981 */ /* 0x000f28000c1e1900 */
[----:B------:R-:W4:Y:S04]  /*0310*/  LDG.E R15, desc[UR10][R2.64+-0x8] ;  /* 0xfffff80a020f7981 */ /* 0x000f28000c1e1900 */
[----:B------:R-:W5:Y:S04]  /*0320*/  LDG.E R17, desc[UR10][R4.64+-0x4] ;  /* 0xfffffc0a04117981 */ /* 0x000f68000c1e1900 */
[----:B------:R-:W5:Y:S04]  /*0330*/  LDG.E R20, desc[UR10][R2.64+-0x4] ;  /* 0xfffffc0a02147981 */ /* 0x000f68000c1e1900 */
[----:B------:R-:W5:Y:S04]  /*0340*/  LDG.E R19, desc[UR10][R4.64] ;  /* 0x0000000a04137981 */ /* 0x000f68000c1e1900 */
[----:B------:R-:W5:Y:S01]  /*0350*/  LDG.E R18, desc[UR10][R2.64] ;  /* 0x0000000a02127981 */ /* 0x000f62000c1e1900 */
[----:B--2---:R-:W-:-:S03]  /*0360*/  FADD R23, R21, -R22 ;  /* 0x8000001615177221 */ /* 0x004fc60000000000 */
[----:B------:R-:W2:Y:S01]  /*0370*/  LDG.E R21, desc[UR10][R4.64+0x4] ;  /* 0x0000040a04157981 */ /* 0x000ea2000c1e1900 */
[----:B------:R-:W-:-:S03]  /*0380*/  FFMA R24, R23, R23, R14 ;  /* 0x0000001717187223 */ /* 0x000fc6000000000e */
[----:B------:R-:W2:Y:S01]  /*0390*/  LDG.E R22, desc[UR10][R2.64+0x4] ;  /* 0x0000040a02167981 */ /* 0x000ea2000c1e1900 */
[----:B---3--:R-:W-:-:S03]  /*03a0*/  FADD R25, R25, -R26 ;  /* 0x8000001a19197221 */ /* 0x008fc60000000000 */
[----:B------:R-:W3:Y:S04]  /*03b0*/  LDG.E R23, desc[UR10][R4.64+0x8] ;  /* 0x0000080a04177981 */ /* 0x000ee8000c1e1900 */
[----:B------:R-:W3:Y:S01]  /*03c0*/  LDG.E R14, desc[UR10][R2.64+0x8] ;  /* 0x0000080a020e7981 */ /* 0x000ee2000c1e1900 */
[----:B------:R-:W-:-:S03]  /*03d0*/  FFMA R26, R25, R25, R24 ;  /* 0x00000019191a7223 */ /* 0x000fc60000000018 */
[----:B------:R0:W3:Y:S04]  /*03e0*/  LDG.E R25, desc[UR10][R4.64+0xc] ;  /* 0x00000c0a04197981 */ /* 0x0000e8000c1e1900 */
[----:B------:R1:W3:Y:S01]  /*03f0*/  LDG.E R24, desc[UR10][R2.64+0xc] ;  /* 0x00000c0a02187981 */ /* 0x0002e2000c1e1900 */
[----:B----4-:R-:W-:Y:S01]  /*0400*/  FADD R15, R16, -R15 ;  /* 0x8000000f100f7221 */ /* 0x010fe20000000000 */
[----:B-----5:R-:W-:Y:S01]  /*0410*/  FADD R17, R17, -R20 ;  /* 0x8000001411117221 */ /* 0x020fe20000000000 */
[----:B------:R-:W-:Y:S02]  /*0420*/  UIADD3 UR4, UPT, UPT, UR4, 0x8, URZ ;  /* 0x0000000804047890 */ /* 0x000fe4000fffe0ff */
[----:B------:R-:W-:Y:S01]  /*0430*/  FFMA R26, R15, R15, R26 ;  /* 0x0000000f0f1a7223 */ /* 0x000fe2000000001a */
[----:B0-----:R-:W-:Y:S01]  /*0440*/  IADD3 R4, P0, PT, R4, 0x20, RZ ;  /* 0x0000002004047810 */ /* 0x001fe20007f1e0ff */
[----:B------:R-:W-:-:S02]  /*0450*/  UISETP.NE.AND UP0, UPT, UR4, URZ, UPT ;  /* 0x000000ff0400728c */ /* 0x000fc4000bf05270 */
[----:B------:R-:W-:Y:S01]  /*0460*/  FFMA R26, R17, R17, R26 ;  /* 0x00000011111a7223 */ /* 0x000fe2000000001a */
[----:B------:R-:W-:Y:S01]  /*0470*/  FADD R19, R19, -R18 ;  /* 0x8000001213137221 */ /* 0x000fe20000000000 */
[----:B-1----:R-:W-:Y:S01]  /*0480*/  IADD3 R2, P1, PT, R2, 0x20, RZ ;  /* 0x0000002002027810 */ /* 0x002fe20007f3e0ff */
[----:B------:R-:W-:Y:S02]  /*0490*/  IMAD.X R5, RZ, RZ, R5, P0 ;  /* 0x000000ffff057224 */ /* 0x000fe400000e0605 */
[----:B------:R-:W-:Y:S01]  /*04a0*/  FFMA R26, R19, R19, R26 ;  /* 0x00000013131a7223 */ /* 0x000fe2000000001a */
[----:B------:R-:W-:Y:S01]  /*04b0*/  IADD3.X R3, PT, PT, RZ, R3, RZ, P1, !PT ;  /* 0x00000003ff037210 */ /* 0x000fe20000ffe4ff */
[----:B--2---:R-:W-:-:S04]  /*04c0*/  FADD R21, R21, -R22 ;  /* 0x8000001615157221 */ /* 0x004fc80000000000 */
[----:B------:R-:W-:Y:S01]  /*04d0*/  FFMA R26, R21, R21, R26 ;  /* 0x00000015151a7223 */ /* 0x000fe2000000001a */
[----:B---3--:R-:W-:-:S04]  /*04e0*/  FADD R23, R23, -R14 ;  /* 0x8000000e17177221 */ /* 0x008fc80000000000 */
[----:B------:R-:W-:Y:S01]  /*04f0*/  FFMA R26, R23, R23, R26 ;  /* 0x00000017171a7223 */ /* 0x000fe2000000001a */
[----:B------:R-:W-:-:S04]  /*0500*/  FADD R25, R25, -R24 ;  /* 0x8000001819197221 */ /* 0x000fc80000000000 */
[----:B------:R-:W-:Y:S01]  /*0510*/  FFMA R14, R25, R25, R26 ;  /* 0x00000019190e7223 */ /* 0x000fe2000000001a */
[----:B------:R-:W-:Y:S06]  /*0520*/  BRA.U UP0, `(.L_x_84) ;  /* 0xfffffffd00647547 */ /* 0x000fec000b83ffff */
[----:B------:R-:W-:-:S05]  /*0530*/  UMOV UR4, UR6 ;  /* 0x0000000600047c82 */ /* 0x000fca0008000000 */
.L_x_83:
[----:B------:R-:W-:-:S09]  /*0540*/  UISETP.NE.AND UP0, UPT, UR8, URZ, UPT ;  /* 0x000000ff0800728c */ /* 0x000fd2000bf05270 */
[----:B------:R-:W-:Y:S05]  /*0550*/  BRA.U !UP0, `(.L_x_85) ;  /* 0x00000005081c7547 */ /* 0x000fea000b800000 */
[----:B------:R-:W-:Y:S02]  /*0560*/  UIADD3 UR9, UPT, UPT, UR8, -0x1, URZ ;  /* 0xffffffff08097890 */ /* 0x000fe4000fffe0ff */
[----:B------:R-:W-:Y:S02]  /*0570*/  UISETP.NE.AND UP1, UPT, UR5, URZ, UPT ;  /* 0x000000ff0500728c */ /* 0x000fe4000bf25270 */
[----:B------:R-:W-:-:S09]  /*0580*/  UISETP.GE.U32.AND UP0, UPT, UR9, 0x3, UPT ;  /* 0x000000030900788c */ /* 0x000fd2000bf06070 */
[----:B------:R-:W-:Y:S05]  /*0590*/  BRA.U !UP0, `(.L_x_86) ;  /* 0x0000000108747547 */ /* 0x000fea000b800000 */
[----:B------:R-:W0:Y:S01]  /*05a0*/  LDC.64 R16, c[0x0][0x388] ;  /* 0x0000e200ff107b82 */ /* 0x000e220000000a00 */
[----:B------:R-:W1:Y:S01]  /*05b0*/  LDCU.128 UR16, c[0x0][0x380] ;  /* 0x00007000ff1077ac */ /* 0x000e620008000c00 */
[----:B------:R-:W-:Y:S01]  /*05c0*/  IADD3 R15, P0, PT, R8, UR4, RZ ;  /* 0x00000004080f7c10 */ /* 0x000fe2000ff1e0ff */
[C---:B------:R-:W-:Y:S01]  /*05d0*/  VIADD R3, R0.reuse, UR4 ;  /* 0x0000000400037c36 */ /* 0x040fe20008000000 */
[----:B------:R-:W-:-:S03]  /*05e0*/  IADD3 R5, P2, PT, R0, UR4, RZ ;  /* 0x0000000400057c10 */ /* 0x000fc6000ff5e0ff */
[----:B------:R-:W-:Y:S01]  /*05f0*/  IMAD.X R20, RZ, RZ, R9, P0 ;  /* 0x000000ffff147224 */ /* 0x000fe200000e0609 */
[----:B------:R-:W-:Y:S02]  /*0600*/  IADD3.X R18, PT, PT, RZ, RZ, RZ, P2, !PT ;  /* 0x000000ffff127210 */ /* 0x000fe400017fe4ff */
[----:B-1----:R-:W-:Y:S02]  /*0610*/  LEA R2, P1, R15, UR16, 0x2 ;  /* 0x000000100f027c11 */ /* 0x002fe4000f8210ff */
[----:B------:R-:W-:Y:S01]  /*0620*/  LEA R4, P0, R5, UR18, 0x2 ;  /* 0x0000001205047c11 */ /* 0x000fe2000f8010ff */
[----:B0-----:R-:W-:Y:S01]  /*0630*/  IMAD.WIDE.U32 R16, R3, 0x4, R16 ;  /* 0x0000000403107825 */ /* 0x001fe200078e0010 */
[----:B------:R-:W-:Y:S02]  /*0640*/  LEA.HI.X R3, R15, UR17, R20, 0x2, P1 ;  /* 0x000000110f037c11 */ /* 0x000fe400088f1414 */
[----:B------:R-:W-:-:S03]  /*0650*/  LEA.HI.X R5, R5, UR19, R18, 0x2, P0 ;  /* 0x0000001305057c11 */ /* 0x000fc600080f1412 */
[----:B------:R-:W2:Y:S04]  /*0660*/  LDG.E R16, desc[UR10][R16.64] ;  /* 0x0000000a10107981 */ /* 0x000ea8000c1e1900 */
[----:B------:R-:W2:Y:S04]  /*0670*/  LDG.E R15, desc[UR10][R2.64] ;  /* 0x0000000a020f7981 */ /* 0x000ea8000c1e1900 */
[----:B------:R-:W3:Y:S04]  /*0680*/  LDG.E R18, desc[UR10][R2.64+0x4] ;  /* 0x0000040a02127981 */ /* 0x000ee8000c1e1900 */
[----:B------:R-:W3:Y:S04]  /*0690*/  LDG.E R19, desc[UR10][R4.64+0x4] ;  /* 0x0000040a04137981 */ /* 0x000ee8000c1e1900 */
[----:B------:R-:W4:Y:S04]  /*06a0*/  LDG.E R20, desc[UR10][R2.64+0x8] ;  /* 0x0000080a02147981 */ /* 0x000f28000c1e1900 */
[----:B------:R-:W4:Y:S04]  /*06b0*/  LDG.E R21, desc[UR10][R4.64+0x8] ;  /* 0x0000080a04157981 */ /* 0x000f28000c1e1900 */
[----:B------:R-:W5:Y:S04]  /*06c0*/  LDG.E R22, desc[UR10][R2.64+0xc] ;  /* 0x00000c0a02167981 */ /* 0x000f68000c1e1900 */
[----:B------:R-:W5:Y:S01]  /*06d0*/  LDG.E R23, desc[UR10][R4.64+0xc] ;  /* 0x00000c0a04177981 */ /* 0x000f62000c1e1900 */
[----:B------:R-:W-:Y:S01]  /*06e0*/  UIADD3 UR4, UPT, UPT, UR4, 0x4, URZ ;  /* 0x0000000404047890 */ /* 0x000fe2000fffe0ff */
[----:B--2---:R-:W-:-:S04]  /*06f0*/  FADD R15, R15, -R16 ;  /* 0x800000100f0f7221 */ /* 0x004fc80000000000 */
[----:B------:R-:W-:Y:S01]  /*0700*/  FFMA R14, R15, R15, R14 ;  /* 0x0000000f0f0e7223 */ /* 0x000fe2000000000e */
[----:B---3--:R-:W-:-:S04]  /*0710*/  FADD R19, R18, -R19 ;  /* 0x8000001312137221 */ /* 0x008fc80000000000 */
[----:B------:R-:W-:Y:S01]  /*0720*/  FFMA R14, R19, R19, R14 ;  /* 0x00000013130e7223 */ /* 0x000fe2000000000e */
[----:B----4-:R-:W-:-:S04]  /*0730*/  FADD R21, R20, -R21 ;  /* 0x8000001514157221 */ /* 0x010fc80000000000 */
[----:B------:R-:W-:Y:S01]  /*0740*/  FFMA R14, R21, R21, R14 ;  /* 0x00000015150e7223 */ /* 0x000fe2000000000e */
[----:B-----5:R-:W-:-:S04]  /*0750*/  FADD R23, R22, -R23 ;  /* 0x8000001716177221 */ /* 0x020fc80000000000 */
[----:B------:R-:W-:-:S07]  /*0760*/  FFMA R14, R23, R23, R14 ;  /* 0x00000017170e7223 */ /* 0x000fce000000000e */
.L_x_86:
[----:B------:R-:W-:Y:S05]  /*0770*/  BRA.U !UP1, `(.L_x_85) ;  /* 0x0000000109947547 */ /* 0x000fea000b800000 */
[----:B------:R-:W-:Y:S02]  /*0780*/  UISETP.NE.AND UP0, UPT, UR5, 0x1, UPT ;  /* 0x000000010500788c */ /* 0x000fe4000bf05270 */
[----:B------:R-:W-:-:S07]  /*0790*/  ULOP3.LUT UP1, URZ, UR12, 0x1, URZ, 0xc0, !UPT ;  /* 0x000000010cff7892 */ /* 0x000fce000f82c0ff */
        /* <DEDUP_REMOVED lines=9> */
[----:B------:R-:W-:Y:S02]  /*0830*/  LEA R16, P0, R17, UR14, 0x2 ;  /* 0x0000000e11107c11 */ /* 0x000fe4000f8010ff */
[----:B------:R-:W-:Y:S01]  /*0840*/  LEA.HI.X R3, R3, UR13, R18, 0x2, P1 ;  /* 0x0000000d03037c11 */ /* 0x000fe200088f1412 */
[----:B0-----:R-:W-:Y:S01]  /*0850*/  IMAD.WIDE.U32 R4, R15, 0x4, R4 ;  /* 0x000000040f047825 */ /* 0x001fe200078e0004 */
[----:B------:R-:W-:-:S03]  /*0860*/  LEA.HI.X R17, R17, UR15, R20, 0x2, P0 ;  /* 0x0000000f11117c11 */ /* 0x000fc600080f1414 */
[----:B------:R-:W2:Y:S04]  /*0870*/  LDG.E R15, desc[UR10][R2.64] ;  /* 0x0000000a020f7981 */ /* 0x000ea8000c1e1900 */
[----:B------:R-:W2:Y:S04]  /*0880*/  LDG.E R4, desc[UR10][R4.64] ;  /* 0x0000000a04047981 */ /* 0x000ea8000c1e1900 */
[----:B------:R-:W3:Y:S04]  /*0890*/  LDG.E R18, desc[UR10][R2.64+0x4] ;  /* 0x0000040a02127981 */ /* 0x000ee8000c1e1900 */
[----:B------:R-:W3:Y:S01]  /*08a0*/  LDG.E R17, desc[UR10][R16.64+0x4] ;  /* 0x0000040a10117981 */ /* 0x000ee2000c1e1900 */
[----:B------:R-:W-:Y:S01]  /*08b0*/  UIADD3 UR4, UPT, UPT, UR4, 0x2, URZ ;  /* 0x0000000204047890 */ /* 0x000fe2000fffe0ff */
[----:B--2---:R-:W-:-:S04]  /*08c0*/  FADD R15, R15, -R4 ;  /* 0x800000040f0f7221 */ /* 0x004fc80000000000 */
[----:B------:R-:W-:Y:S01]  /*08d0*/  FFMA R14, R15, R15, R14 ;  /* 0x0000000f0f0e7223 */ /* 0x000fe2000000000e */
[----:B---3--:R-:W-:-:S04]  /*08e0*/  FADD R19, R18, -R17 ;  /* 0x8000001112137221 */ /* 0x008fc80000000000 */
[----:B------:R-:W-:-:S07]  /*08f0*/  FFMA R14, R19, R19, R14 ;  /* 0x00000013130e7223 */ /* 0x000fce000000000e */
.L_x_87:
[----:B------:R-:W-:Y:S05]  /*0900*/  BRA.U !UP1, `(.L_x_85) ;  /* 0x0000000109307547 */ /* 0x000fea000b800000 */
[----:B------:R-:W0:Y:S01]  /*0910*/  LDC.64 R4, c[0x0][0x388] ;  /* 0x0000e200ff047b82 */ /* 0x000e220000000a00 */
[----:B------:R-:W1:Y:S01]  /*0920*/  LDCU.64 UR12, c[0x0][0x380] ;  /* 0x00007000ff0c77ac */ /* 0x000e620008000a00 */
[----:B------:R-:W-:Y:S01]  /*0930*/  IADD3 R15, P0, PT, R8, UR4, RZ ;  /* 0x00000004080f7c10 */ /* 0x000fe2000ff1e0ff */
[----:B------:R-:W-:-:S04]  /*0940*/  VIADD R3, R0, UR4 ;  /* 0x0000000400037c36 */ /* 0x000fc80008000000 */
[----:B------:R-:W-:Y:S01]  /*0950*/  IMAD.X R0, RZ, RZ, R9, P0 ;  /* 0x000000ffff007224 */ /* 0x000fe200000e0609 */
[----:B-1----:R-:W-:Y:S01]  /*0960*/  LEA R2, P0, R15, UR12, 0x2 ;  /* 0x0000000c0f027c11 */ /* 0x002fe2000f8010ff */
[----:B0-----:R-:W-:-:S03]  /*0970*/  IMAD.WIDE.U32 R4, R3, 0x4, R4 ;  /* 0x0000000403047825 */ /* 0x001fc600078e0004 */
[----:B------:R-:W-:-:S03]  /*0980*/  LEA.HI.X R3, R15, UR13, R0, 0x2, P0 ;  /* 0x0000000d0f037c11 */ /* 0x000fc600080f1400 */
[----:B------:R-:W2:Y:S04]  /*0990*/  LDG.E R5, desc[UR10][R4.64] ;  /* 0x0000000a04057981 */ /* 0x000ea8000c1e1900 */
[----:B------:R-:W2:Y:S02]  /*09a0*/  LDG.E R2, desc[UR10][R2.64] ;  /* 0x0000000a02027981 */ /* 0x000ea4000c1e1900 */
[----:B--2---:R-:W-:-:S04]  /*09b0*/  FADD R15, R2, -R5 ;  /* 0x80000005020f7221 */ /* 0x004fc80000000000 */
[----:B------:R-:W-:-:S07]  /*09c0*/  FFMA R14, R15, R15, R14 ;  /* 0x0000000f0f0e7223 */ /* 0x000fce000000000e */
.L_x_85:
[----:B------:R-:W-:Y:S01]  /*09d0*/  IADD3 R0, PT, PT, R14, -0xd000000, RZ ;  /* 0xf30000000e007810 */ /* 0x000fe20007ffe0ff */
[----:B------:R0:W1:Y:S01]  /*09e0*/  MUFU.RSQ R5, R14 ;  /* 0x0000000e00057308 */ /* 0x0000620000001400 */
[----:B------:R-:W-:Y:S02]  /*09f0*/  BSSY.RECONVERGENT B0, `(.L_x_88) ;  /* 0x000000b000007945 */ /* 0x000fe40003800200 */
[----:B------:R-:W-:-:S13]  /*0a00*/  ISETP.GT.U32.AND P0, PT, R0, 0x727fffff, PT ;  /* 0x727fffff0000780c */ /* 0x000fda0003f04070 */
[----:B0-----:R-:W-:Y:S05]  /*0a10*/  @!P0 BRA `(.L_x_89) ;  /* 0x0000000000108947 */ /* 0x001fea0003800000 */
[----:B------:R-:W-:Y:S01]  /*0a20*/  IMAD.MOV.U32 R0, RZ, RZ, R14 ;  /* 0x000000ffff007224 */ /* 0x000fe200078e000e */
[----:B------:R-:W-:-:S07]  /*0a30*/  MOV R15, 0xa50 ;  /* 0x00000a50000f7802 */ /* 0x000fce0000000f00 */
[----:B-1----:R-:W-:Y:S05]  /*0a40*/  CALL.REL.NOINC `($__internal_1_$__cuda_sm20_sqrt_rn_f32_slowpath) ;  /* 0x0000000400487944 */ /* 0x002fea0003c00000 */
[----:B------:R-:W-:Y:S05]  /*0a50*/  BRA `(.L_x_90) ;  /* 0x0000000000107947 */ /* 0x000fea0003800000 */
.L_x_89:
[C---:B-1----:R-:W-:Y:S01]  /*0a60*/  FMUL.FTZ R3, R5.reuse, R14 ;  /* 0x0000000e05037220 */ /* 0x042fe20000410000 */
[----:B------:R-:W-:-:S03]  /*0a70*/  FMUL.FTZ R2, R5, 0.5 ;  /* 0x3f00000005027820 */ /* 0x000fc60000410000 */
[----:B------:R-:W-:-:S04]  /*0a80*/  FFMA R0, -R3, R3, R14 ;  /* 0x0000000303007223 */ /* 0x000fc8000000010e */
[----:B------:R-:W-:-:S07]  /*0a90*/  FFMA R0, R0, R2, R3 ;  /* 0x0000000200007223 */ /* 0x000fce0000000003 */
.L_x_90:
[----:B------:R-:W-:Y:S05]  /*0aa0*/  BSYNC.RECONVERGENT B0 ;  /* 0x0000000000007941 */ /* 0x000fea0003800200 */
.L_x_88:
[----:B------:R-:W0:Y:S01]  /*0ab0*/  LDCU UR4, c[0x0][0x3a0] ;  /* 0x00007400ff0477ac */ /* 0x000e220008000800 */
[----:B------:R-:W-:Y:S01]  /*0ac0*/  VIADD R2, R12, 0x1 ;  /* 0x000000010c027836 */ /* 0x000fe20000000000 */
[----:B------:R-:W-:-:S04]  /*0ad0*/  FSETP.GEU.AND P0, PT, R0, R11, PT ;  /* 0x0000000b0000720b */ /* 0x000fc80003f0e000 */
[----:B------:R-:W-:Y:S02]  /*0ae0*/  FSEL R11, R0, R11, !P0 ;  /* 0x0000000b000b7208 */ /* 0x000fe40004000000 */
[----:B------:R-:W-:Y:S02]  /*0af0*/  SEL R7, R12, R7, !P0 ;  /* 0x000000070c077207 */ /* 0x000fe40004000000 */
[----:B0-----:R-:W-:-:S13]  /*0b00*/  ISETP.NE.AND P1, PT, R2, UR4, PT ;  /* 0x0000000402007c0c */ /* 0x001fda000bf25270 */
[----:B------:R-:W-:Y:S05]  /*0b10*/  @!P1 BRA `(.L_x_81) ;  /* 0x0000000400049947 */ /* 0x000fea0003800000 */
[----:B------:R-:W-:Y:S01]  /*0b20*/  MOV R12, R2 ;  /* 0x00000002000c7202 */ /* 0x000fe20000000f00 */
[----:B------:R-:W-:Y:S06]  /*0b30*/  BRA `(.L_x_91) ;  /* 0xfffffff400a87947 */ /* 0x000fec000383ffff */
.L_x_82:
[----:B------:R-:W-:Y:S01]  /*0b40*/  UISETP.GE.U32.AND UP0, UPT, UR4, 0x4, UPT ;  /* 0x000000040400788c */ /* 0x000fe2000bf06070 */
[----:B------:R-:W-:Y:S02]  /*0b50*/  HFMA2 R2, -RZ, RZ, 0, 0 ;  /* 0x00000000ff027431 */ /* 0x000fe400000001ff */
[----:B------:R-:W-:Y:S01]  /*0b60*/  IMAD.MOV.U32 R0, RZ, RZ, 0x501502f9 ;  /* 0x501502f9ff007424 */ /* 0x000fe200078e00ff */
[----:B------:R-:W-:Y:S01]  /*0b70*/  ULOP3.LUT UR5, UR4, 0x3, URZ, 0xc0, !UPT ;  /* 0x0000000304057892 */ /* 0x000fe2000f8ec0ff */
[----:B------:R-:W-:-:S04]  /*0b80*/  IMAD.MOV.U32 R7, RZ, RZ, RZ ;  /* 0x000000ffff077224 */ /* 0x000fc800078e00ff */
[----:B------:R-:W-:Y:S07]  /*0b90*/  BRA.U !UP0, `(.L_x_92) ;  /* 0x0000000108bc7547 */ /* 0x000fee000b800000 */
[----:B------:R-:W-:Y:S01]  /*0ba0*/  ULOP3.LUT UR4, UR4, 0x7ffffffc, URZ, 0xc0, !UPT ;  /* 0x7ffffffc04047892 */ /* 0x000fe2000f8ec0ff */
[----:B------:R-:W-:Y:S01]  /*0bb0*/  MOV R0, 0x501502f9 ;  /* 0x501502f900007802 */ /* 0x000fe20000000f00 */
[----:B------:R-:W-:Y:S01]  /*0bc0*/  IMAD.MOV.U32 R3, RZ, RZ, RZ ;  /* 0x000000ffff037224 */ /* 0x000fe200078e00ff */
[----:B------:R-:W-:Y:S01]  /*0bd0*/  MOV R7, RZ ;  /* 0x000000ff00077202 */ /* 0x000fe20000000f00 */
[----:B------:R-:W-:Y:S02]  /*0be0*/  UISETP.GT.AND UP0, UPT, UR4, URZ, UPT ;  /* 0x000000ff0400728c */ /* 0x000fe4000bf04270 */
[----:B------:R-:W-:-:S07]  /*0bf0*/  IMAD.U32 R2, RZ, RZ, UR4 ;  /* 0x00000004ff027e24 */ /* 0x000fce000f8e00ff */
[----:B------:R-:W-:Y:S05]  /*0c00*/  BRA.U !UP0, `(.L_x_93) ;  /* 0x0000000108887547 */ /* 0x000fea000b800000 */
[----:B------:R-:W-:Y:S02]  /*0c10*/  IADD3 R4, PT, PT, R2, -R3, RZ ;  /* 0x8000000302047210 */ /* 0x000fe40007ffe0ff */
[----:B------:R-:W-:Y:S02]  /*0c20*/  PLOP3.LUT P0, PT, PT, PT, PT, 0x80, 0x8 ;  /* 0x000000000008781c */ /* 0x000fe40003f0f070 */
[----:B------:R-:W-:-:S13]  /*0c30*/  ISETP.GT.AND P1, PT, R4, 0xc, PT ;  /* 0x0000000c0400780c */ /* 0x000fda0003f24270 */
[----:B------:R-:W-:Y:S05]  /*0c40*/  @!P1 BRA `(.L_x_94) ;  /* 0x0000000000449947 */ /* 0x000fea0003800000 */
[----:B------:R-:W-:Y:S01]  /*0c50*/  PLOP3.LUT P0, PT, PT, PT, PT, 0x8, 0x80 ;  /* 0x000000000080781c */ /* 0x000fe20003f0e170 */
[----:B------:R-:W-:-:S12]  /*0c60*/  VIADD R4, R2, 0xfffffff4 ;  /* 0xfffffff402047836 */ /* 0x000fd80000000000 */
.L_x_95:
[----:B------:R-:W-:-:S04]  /*0c70*/  FSETP.GT.AND P2, PT, R0, RZ, PT ;  /* 0x000000ff0000720b */ /* 0x000fc80003f44000 */
[----:B------:R-:W-:Y:S02]  /*0c80*/  FSEL R0, R0, RZ, !P2 ;  /* 0x000000ff00007208 */ /* 0x000fe40005000000 */
[----:B------:R-:W-:Y:S02]  /*0c90*/  SEL R7, R3, R7, P2 ;  /* 0x0000000703077207 */ /* 0x000fe40001000000 */
[----:B------:R-:W-:-:S04]  /*0ca0*/  FSETP.GT.AND P3, PT, R0, RZ, PT ;  /* 0x000000ff0000720b */ /* 0x000fc80003f64000 */
[----:B------:R-:W-:-:S04]  /*0cb0*/  FSEL R0, R0, RZ, !P3 ;  /* 0x000000ff00007208 */ /* 0x000fc80005800000 */
[----:B------:R-:W-:-:S04]  /*0cc0*/  FSETP.GT.AND P4, PT, R0, RZ, PT ;  /* 0x000000ff0000720b */ /* 0x000fc80003f84000 */
[----:B------:R-:W-:Y:S02]  /*0cd0*/  FSEL R0, R0, RZ, !P4 ;  /* 0x000000ff00007208 */ /* 0x000fe40006000000 */
[----:B------:R-:W-:Y:S02]  /*0ce0*/  @P3 IADD3 R7, PT, PT, R3, 0x4, RZ ;  /* 0x0000000403073810 */ /* 0x000fe40007ffe0ff */
[----:B------:R-:W-:-:S04]  /*0cf0*/  FSETP.GT.AND P1, PT, R0, RZ, PT ;  /* 0x000000ff0000720b */ /* 0x000fc80003f24000 */
[----:B------:R-:W-:Y:S01]  /*0d00*/  FSEL R0, R0, RZ, !P1 ;  /* 0x000000ff00007208 */ /* 0x000fe20004800000 */
[----:B------:R-:W-:-:S08]  /*0d10*/  @P4 VIADD R7, R3, 0x8 ;  /* 0x0000000803074836 */ /* 0x000fd00000000000 */
[C---:B------:R-:W-:Y:S01]  /*0d20*/  @P1 IADD3 R7, PT, PT, R3.reuse, 0xc, RZ ;  /* 0x0000000c03071810 */ /* 0x040fe20007ffe0ff */
[----:B------:R-:W-:-:S05]  /*0d30*/  VIADD R3, R3, 0x10 ;  /* 0x0000001003037836 */ /* 0x000fca0000000000 */
[----:B------:R-:W-:-:S13]  /*0d40*/  ISETP.GE.AND P2, PT, R3, R4, PT ;  /* 0x000000040300720c */ /* 0x000fda0003f46270 */
[----:B------:R-:W-:Y:S05]  /*0d50*/  @!P2 BRA `(.L_x_95) ;  /* 0xfffffffc00c4a947 */ /* 0x000fea000383ffff */
.L_x_94:
[----:B------:R-:W-:-:S04]  /*0d60*/  IADD3 R4, PT, PT, R2, -R3, RZ ;  /* 0x8000000302047210 */ /* 0x000fc80007ffe0ff */
[----:B------:R-:W-:-:S13]  /*0d70*/  ISETP.GT.AND P1, PT, R4, 0x4, PT ;  /* 0x000000040400780c */ /* 0x000fda0003f24270 */
[----:B------:R-:W-:Y:S05]  /*0d80*/  @!P1 BRA `(.L_x_96) ;  /* 0x0000000000209947 */ /* 0x000fea0003800000 */
[C---:B------:R-:W-:Y:S02]  /*0d90*/  FSETP.GT.AND P1, PT, R0.reuse, RZ, PT ;  /* 0x000000ff0000720b */ /* 0x040fe40003f24000 */
[----:B------:R-:W-:Y:S02]  /*0da0*/  PLOP3.LUT P0, PT, PT, PT, PT, 0x8, 0x80 ;  /* 0x000000000080781c */ /* 0x000fe40003f0e170 */
[----:B------:R-:W-:Y:S02]  /*0db0*/  FSEL R0, R0, RZ, !P1 ;  /* 0x000000ff00007208 */ /* 0x000fe40004800000 */
[----:B------:R-:W-:Y:S02]  /*0dc0*/  SEL R7, R3, R7, P1 ;  /* 0x0000000703077207 */ /* 0x000fe40000800000 */
[----:B------:R-:W-:-:S04]  /*0dd0*/  FSETP.GT.AND P2, PT, R0, RZ, PT ;  /* 0x000000ff0000720b */ /* 0x000fc80003f44000 */
[----:B------:R-:W-:-:S09]  /*0de0*/  FSEL R0, R0, RZ, !P2 ;  /* 0x000000ff00007208 */ /* 0x000fd20005000000 */
[C---:B------:R-:W-:Y:S01]  /*0df0*/  @P2 VIADD R7, R3.reuse, 0x4 ;  /* 0x0000000403072836 */ /* 0x040fe20000000000 */
[----:B------:R-:W-:-:S07]  /*0e00*/  IADD3 R3, PT, PT, R3, 0x8, RZ ;  /* 0x0000000803037810 */ /* 0x000fce0007ffe0ff */
.L_x_96:
[----:B------:R-:W-:-:S13]  /*0e10*/  ISETP.NE.OR P0, PT, R3, R2, P0 ;  /* 0x000000020300720c */ /* 0x000fda0000705670 */
[----:B------:R-:W-:Y:S05]  /*0e20*/  @!P0 BRA `(.L_x_92) ;  /* 0x0000000000188947 */ /* 0x000fea0003800000 */
.L_x_93:
[----:B------:R-:W-:-:S04]  /*0e30*/  FSETP.GT.AND P1, PT, R0, RZ, PT ;  /* 0x000000ff0000720b */ /* 0x000fc80003f24000 */
[C---:B------:R-:W-:Y:S01]  /*0e40*/  SEL R7, R3.reuse, R7, P1 ;  /* 0x0000000703077207 */ /* 0x040fe20000800000 */
[----:B------:R-:W-:Y:S01]  /*0e50*/  VIADD R3, R3, 0x4 ;  /* 0x0000000403037836 */ /* 0x000fe20000000000 */
[----:B------:R-:W-:-:S04]  /*0e60*/  FSEL R0, R0, RZ, !P1 ;  /* 0x000000ff00007208 */ /* 0x000fc80004800000 */
[----:B------:R-:W-:-:S13]  /*0e70*/  ISETP.NE.AND P0, PT, R3, R2, PT ;  /* 0x000000020300720c */ /* 0x000fda0003f05270 */
[----:B------:R-:W-:Y:S05]  /*0e80*/  @P0 BRA `(.L_x_93) ;  /* 0xfffffffc00e80947 */ /* 0x000fea000383ffff */
.L_x_92:
[----:B------:R-:W-:-:S09]  /*0e90*/  UISETP.NE.AND UP0, UPT, UR5, URZ, UPT ;  /* 0x000000ff0500728c */ /* 0x000fd2000bf05270 */
[----:B------:R-:W-:Y:S05]  /*0ea0*/  BRA.U !UP0, `(.L_x_81) ;  /* 0x0000000108207547 */ /* 0x000fea000b800000 */
[----:B------:R-:W-:-:S05]  /*0eb0*/  UMOV UR4, URZ ;  /* 0x000000ff00047c82 */ /* 0x000fca0008000000 */
.L_x_97:
[----:B------:R-:W-:Y:S01]  /*0ec0*/  UIADD3 UR4, UPT, UPT, UR4, 0x1, URZ ;  /* 0x0000000104047890 */ /* 0x000fe2000fffe0ff */
[----:B------:R-:W-:-:S03]  /*0ed0*/  FSETP.GT.AND P0, PT, R0, RZ, PT ;  /* 0x000000ff0000720b */ /* 0x000fc60003f04000 */
[----:B------:R-:W-:Y:S01]  /*0ee0*/  UISETP.NE.AND UP0, UPT, UR4, UR5, UPT ;  /* 0x000000050400728c */ /* 0x000fe2000bf05270 */
[----:B------:R-:W-:Y:S02]  /*0ef0*/  SEL R7, R2, R7, P0 ;  /* 0x0000000702077207 */ /* 0x000fe40000000000 */
[----:B------:R-:W-:Y:S02]  /*0f00*/  FSEL R0, R0, RZ, !P0 ;  /* 0x000000ff00007208 */ /* 0x000fe40004000000 */
[----:B------:R-:W-:-:S04]  /*0f10*/  IADD3 R2, PT, PT, R2, 0x1, RZ ;  /* 0x0000000102027810 */ /* 0x000fc80007ffe0ff */
[----:B------:R-:W-:Y:S05]  /*0f20*/  BRA.U UP0, `(.L_x_97) ;  /* 0xfffffffd00e47547 */ /* 0x000fea000b83ffff */
.L_x_81:
[----:B------:R-:W0:Y:S02]  /*0f30*/  LDC.64 R2, c[0x0][0x390] ;  /* 0x0000e400ff027b82 */ /* 0x000e240000000a00 */
[----:B0-----:R-:W-:-:S05]  /*0f40*/  IMAD.WIDE R2, R6, 0x4, R2 ;  /* 0x0000000406027825 */ /* 0x001fca00078e0202 */
[----:B------:R-:W-:Y:S01]  /*0f50*/  STG.E desc[UR10][R2.64], R7 ;  /* 0x0000000702007986 */ /* 0x000fe2000c10190a */
[----:B------:R-:W-:Y:S05]  /*0f60*/  EXIT ;  /* 0x000000000000794d */ /* 0x000fea0003800000 */
        .weak           $__internal_1_$__cuda_sm20_sqrt_rn_f32_slowpath
        .type           $__internal_1_$__cuda_sm20_sqrt_rn_f32_slowpath,@function
        .size           $__internal_1_$__cuda_sm20_sqrt_rn_f32_slowpath,(.L_x_101 - $__internal_1_$__cuda_sm20_sqrt_rn_f32_slowpath)
$__internal_1_$__cuda_sm20_sqrt_rn_f32_slowpath:
[----:B------:R-:W-:-:S13]  /*0f70*/  LOP3.LUT P0, RZ, R0, 0x7fffffff, RZ, 0xc0, !PT ;  /* 0x7fffffff00ff7812 */ /* 0x000fda000780c0ff */
[----:B------:R-:W-:Y:S01]  /*0f80*/  @!P0 IMAD.MOV.U32 R2, RZ, RZ, R0 ;  /* 0x000000ffff028224 */ /* 0x000fe200078e0000 */
[----:B------:R-:W-:Y:S06]  /*0f90*/  @!P0 BRA `(.L_x_98) ;  /* 0x0000000000408947 */ /* 0x000fec0003800000 */
[----:B------:R-:W-:-:S13]  /*0fa0*/  FSETP.GEU.FTZ.AND P0, PT, R0, RZ, PT ;  /* 0x000000ff0000720b */ /* 0x000fda0003f1e000 */
[----:B------:R-:W-:Y:S01]  /*0fb0*/  @!P0 MOV R2, 0x7fffffff ;  /* 0x7fffffff00028802 */ /* 0x000fe20000000f00 */
[----:B------:R-:W-:Y:S06]  /*0fc0*/  @!P0 BRA `(.L_x_98) ;  /* 0x0000000000348947 */ /* 0x000fec0003800000 */
[----:B------:R-:W-:-:S13]  /*0fd0*/  FSETP.GTU.FTZ.AND P0, PT, |R0|, +INF , PT ;  /* 0x7f8000000000780b */ /* 0x000fda0003f1c200 */
[----:B------:R-:W-:Y:S01]  /*0fe0*/  @P0 FADD.FTZ R2, R0, 1 ;  /* 0x3f80000000020421 */ /* 0x000fe20000010000 */
[----:B------:R-:W-:Y:S06]  /*0ff0*/  @P0 BRA `(.L_x_98) ;  /* 0x0000000000280947 */ /* 0x000fec0003800000 */
[----:B------:R-:W-:-:S13]  /*1000*/  FSETP.NEU.FTZ.AND P0, PT, |R0|, +INF , PT ;  /* 0x7f8000000000780b */ /* 0x000fda0003f1d200 */
[----:B------:R-:W-:-:S04]  /*1010*/  @P0 FFMA R3, R0, 1.84467440737095516160e+19, RZ ;  /* 0x5f80000000030823 */ /* 0x000fc800000000ff */
[----:B------:R-:W0:Y:S02]  /*1020*/  @P0 MUFU.RSQ R2, R3 ;  /* 0x0000000300020308 */ /* 0x000e240000001400 */
[----:B0-----:R-:W-:Y:S01]  /*1030*/  @P0 FMUL.FTZ R4, R3, R2 ;  /* 0x0000000203040220 */ /* 0x001fe20000410000 */
[----:B------:R-:W-:Y:S01]  /*1040*/  @P0 FMUL.FTZ R14, R2, 0.5 ;  /* 0x3f000000020e0820 */ /* 0x000fe20000410000 */
[----:B------:R-:W-:Y:S02]  /*1050*/  @!P0 IMAD.MOV.U32 R2, RZ, RZ, R0 ;  /* 0x000000ffff028224 */ /* 0x000fe400078e0000 */
[----:B------:R-:W-:-:S04]  /*1060*/  @P0 FADD.FTZ R5, -R4, -RZ ;  /* 0x800000ff04050221 */ /* 0x000fc80000010100 */
[----:B------:R-:W-:-:S04]  /*1070*/  @P0 FFMA R5, R4, R5, R3 ;  /* 0x0000000504050223 */ /* 0x000fc80000000003 */
[----:B------:R-:W-:-:S04]  /*1080*/  @P0 FFMA R5, R5, R14, R4 ;  /* 0x0000000e05050223 */ /* 0x000fc80000000004 */
[----:B------:R-:W-:-:S07]  /*1090*/  @P0 FMUL.FTZ R2, R5, 2.3283064365386962891e-10 ;  /* 0x2f80000005020820 */ /* 0x000fce0000410000 */
.L_x_98:
[----:B------:R-:W-:Y:S01]  /*10a0*/  HFMA2 R3, -RZ, RZ, 0, 0 ;  /* 0x00000000ff037431 */ /* 0x000fe200000001ff */
[----:B------:R-:W-:Y:S01]  /*10b0*/  MOV R0, R2 ;  /* 0x0000000200007202 */ /* 0x000fe20000000f00 */
[----:B------:R-:W-:-:S04]  /*10c0*/  IMAD.MOV.U32 R2, RZ, RZ, R15 ;  /* 0x000000ffff027224 */ /* 0x000fc800078e000f */
[----:B------:R-:W-:Y:S05]  /*10d0*/  RET.REL.NODEC R2 `(_Z14assignClustersPKfS0_Piiii) ;  /* 0xffffffec02c87950 */ /* 0x000fea0003c3ffff */
.L_x_99:
        /* <DEDUP_REMOVED lines=10> */
.L_x_101:


//--------------------- .nv.shared.reserved.0     --------------------------
	.section	.nv.shared.reserved.0,"aw",@nobits
	.weak		__nv_reservedSMEM_offset_0_alias
	.size		__nv_reservedSMEM_offset_0_alias, 0, 64
	.other		__nv_reservedSMEM_offset_0_alias,@"STO_CUDA_RESERVED_SHARED STV_DEFAULT"
__nv_reservedSMEM_offset_0_alias:
	.zero		0
	.zero		64


//--------------------- .nv.constant0._Z16normalizeCentersPfPKiii --------------------------
	.section	.nv.constant0._Z16normalizeCentersPfPKiii,"a",@progbits
	.sectionflags	@""
	.align	4
.nv.constant0._Z16normalizeCentersPfPKiii:
	.zero		920


//--------------------- .nv.constant0._Z13updateCentersPKfPKiPfPiii --------------------------
	.section	.nv.constant0._Z13updateCentersPKfPKiPfPiii,"a",@progbits
	.sectionflags	@""
	.align	4
.nv.constant0._Z13updateCentersPKfPKiPfPiii:
	.zero		936


//--------------------- .nv.constant0._Z14assignClustersPKfS0_Piiii --------------------------
	.section	.nv.constant0._Z14assignClustersPKfS0_Piiii,"a",@progbits
	.sectionflags	@""
	.align	4
.nv.constant0._Z14assignClustersPKfS0_Piiii:
	.zero		932


//--------------------- SYMBOLS --------------------------

	.type		.nv.reservedSmem.offset0,@object
	.size		.nv.reservedSmem.offset0,0x4
